//
// Generated by NVIDIA NVVM Compiler
//
// Compiler Build ID: CL-36424714
// Cuda compilation tools, release 13.0, V13.0.88
// Based on NVVM 20.0.0
//

.version 9.0
.target sm_100
.address_size 64

	// .globl	_Z24multiply_rgbImage_byMaskPfPhS0_S_S_S_S_S_S_iii
.extern .shared .align 16 .b8 sdata[];

.visible .entry _Z24multiply_rgbImage_byMaskPfPhS0_S_S_S_S_S_S_iii(
	.param .u64 .ptr .align 1 _Z24multiply_rgbImage_byMaskPfPhS0_S_S_S_S_S_S_iii_param_0,
	.param .u64 .ptr .align 1 _Z24multiply_rgbImage_byMaskPfPhS0_S_S_S_S_S_S_iii_param_1,
	.param .u64 .ptr .align 1 _Z24multiply_rgbImage_byMaskPfPhS0_S_S_S_S_S_S_iii_param_2,
	.param .u64 .ptr .align 1 _Z24multiply_rgbImage_byMaskPfPhS0_S_S_S_S_S_S_iii_param_3,
	.param .u64 .ptr .align 1 _Z24multiply_rgbImage_byMaskPfPhS0_S_S_S_S_S_S_iii_param_4,
	.param .u64 .ptr .align 1 _Z24multiply_rgbImage_byMaskPfPhS0_S_S_S_S_S_S_iii_param_5,
	.param .u64 .ptr .align 1 _Z24multiply_rgbImage_byMaskPfPhS0_S_S_S_S_S_S_iii_param_6,
	.param .u64 .ptr .align 1 _Z24multiply_rgbImage_byMaskPfPhS0_S_S_S_S_S_S_iii_param_7,
	.param .u64 .ptr .align 1 _Z24multiply_rgbImage_byMaskPfPhS0_S_S_S_S_S_S_iii_param_8,
	.param .u32 _Z24multiply_rgbImage_byMaskPfPhS0_S_S_S_S_S_S_iii_param_9,
	.param .u32 _Z24multiply_rgbImage_byMaskPfPhS0_S_S_S_S_S_S_iii_param_10,
	.param .u32 _Z24multiply_rgbImage_byMaskPfPhS0_S_S_S_S_S_S_iii_param_11
)
{
	.reg .pred 	%p<4>;
	.reg .b16 	%rs<7>;
	.reg .b32 	%r<16>;
	.reg .b32 	%f<16>;
	.reg .b64 	%rd<33>;

	ld.param.u64 	%rd2, [_Z24multiply_rgbImage_byMaskPfPhS0_S_S_S_S_S_S_iii_param_1];
	ld.param.u64 	%rd4, [_Z24multiply_rgbImage_byMaskPfPhS0_S_S_S_S_S_S_iii_param_3];
	ld.param.u64 	%rd5, [_Z24multiply_rgbImage_byMaskPfPhS0_S_S_S_S_S_S_iii_param_4];
	ld.param.u64 	%rd6, [_Z24multiply_rgbImage_byMaskPfPhS0_S_S_S_S_S_S_iii_param_5];
	ld.param.u64 	%rd7, [_Z24multiply_rgbImage_byMaskPfPhS0_S_S_S_S_S_S_iii_param_6];
	ld.param.u64 	%rd8, [_Z24multiply_rgbImage_byMaskPfPhS0_S_S_S_S_S_S_iii_param_7];
	ld.param.u64 	%rd9, [_Z24multiply_rgbImage_byMaskPfPhS0_S_S_S_S_S_S_iii_param_8];
	ld.param.u32 	%r3, [_Z24multiply_rgbImage_byMaskPfPhS0_S_S_S_S_S_S_iii_param_9];
	ld.param.u32 	%r5, [_Z24multiply_rgbImage_byMaskPfPhS0_S_S_S_S_S_S_iii_param_10];
	ld.param.u32 	%r4, [_Z24multiply_rgbImage_byMaskPfPhS0_S_S_S_S_S_S_iii_param_11];
	mov.u32 	%r7, %tid.x;
	mov.u32 	%r8, %ctaid.x;
	mov.u32 	%r9, %ntid.x;
	mad.lo.s32 	%r1, %r8, %r9, %r7;
	mov.u32 	%r10, %tid.y;
	mov.u32 	%r11, %ctaid.y;
	mov.u32 	%r12, %ntid.y;
	mad.lo.s32 	%r13, %r11, %r12, %r10;
	setp.ge.s32 	%p1, %r1, %r3;
	setp.ge.s32 	%p2, %r13, %r5;
	or.pred  	%p3, %p1, %p2;
	@%p3 bra 	$L__BB0_2;
	ld.param.u64 	%rd32, [_Z24multiply_rgbImage_byMaskPfPhS0_S_S_S_S_S_S_iii_param_2];
	ld.param.u64 	%rd31, [_Z24multiply_rgbImage_byMaskPfPhS0_S_S_S_S_S_S_iii_param_0];
	cvta.to.global.u64 	%rd10, %rd31;
	cvta.to.global.u64 	%rd11, %rd2;
	cvta.to.global.u64 	%rd12, %rd4;
	cvta.to.global.u64 	%rd13, %rd5;
	cvta.to.global.u64 	%rd14, %rd6;
	cvta.to.global.u64 	%rd15, %rd32;
	cvta.to.global.u64 	%rd16, %rd7;
	cvta.to.global.u64 	%rd17, %rd8;
	cvta.to.global.u64 	%rd18, %rd9;
	mad.lo.s32 	%r14, %r3, %r13, %r1;
	mul.lo.s32 	%r15, %r4, %r14;
	mul.wide.s32 	%rd19, %r15, 4;
	add.s64 	%rd20, %rd10, %rd19;
	ld.global.f32 	%f1, [%rd20];
	ld.global.f32 	%f2, [%rd20+4];
	ld.global.f32 	%f3, [%rd20+8];
	cvt.s64.s32 	%rd21, %r14;
	add.s64 	%rd22, %rd11, %rd21;
	ld.global.u8 	%rs1, [%rd22];
	cvt.rn.f32.u16 	%f4, %rs1;
	mul.f32 	%f5, %f1, %f4;
	mul.wide.s32 	%rd23, %r14, 4;
	add.s64 	%rd24, %rd12, %rd23;
	st.global.f32 	[%rd24], %f5;
	ld.global.u8 	%rs2, [%rd22];
	cvt.rn.f32.u16 	%f6, %rs2;
	mul.f32 	%f7, %f2, %f6;
	add.s64 	%rd25, %rd13, %rd23;
	st.global.f32 	[%rd25], %f7;
	ld.global.u8 	%rs3, [%rd22];
	cvt.rn.f32.u16 	%f8, %rs3;
	mul.f32 	%f9, %f3, %f8;
	add.s64 	%rd26, %rd14, %rd23;
	st.global.f32 	[%rd26], %f9;
	add.s64 	%rd27, %rd15, %rd21;
	ld.global.u8 	%rs4, [%rd27];
	cvt.rn.f32.u16 	%f10, %rs4;
	mul.f32 	%f11, %f1, %f10;
	add.s64 	%rd28, %rd16, %rd23;
	st.global.f32 	[%rd28], %f11;
	ld.global.u8 	%rs5, [%rd27];
	cvt.rn.f32.u16 	%f12, %rs5;
	mul.f32 	%f13, %f2, %f12;
	add.s64 	%rd29, %rd17, %rd23;
	st.global.f32 	[%rd29], %f13;
	ld.global.u8 	%rs6, [%rd27];
	cvt.rn.f32.u16 	%f14, %rs6;
	mul.f32 	%f15, %f3, %f14;
	add.s64 	%rd30, %rd18, %rd23;
	st.global.f32 	[%rd30], %f15;
$L__BB0_2:
	ret;

}
	// .globl	_Z26sum_up_arrays_by_reductionPfS_i
.visible .entry _Z26sum_up_arrays_by_reductionPfS_i(
	.param .u64 .ptr .align 1 _Z26sum_up_arrays_by_reductionPfS_i_param_0,
	.param .u64 .ptr .align 1 _Z26sum_up_arrays_by_reductionPfS_i_param_1,
	.param .u32 _Z26sum_up_arrays_by_reductionPfS_i_param_2
)
{
	.reg .pred 	%p<5>;
	.reg .b32 	%r<19>;
	.reg .b32 	%f<6>;
	.reg .b64 	%rd<9>;

	ld.param.u64 	%rd2, [_Z26sum_up_arrays_by_reductionPfS_i_param_0];
	ld.param.u64 	%rd1, [_Z26sum_up_arrays_by_reductionPfS_i_param_1];
	cvta.to.global.u64 	%rd3, %rd2;
	mov.u32 	%r1, %ctaid.x;
	mov.u32 	%r2, %ntid.x;
	mov.u32 	%r3, %tid.x;
	mad.lo.s32 	%r7, %r1, %r2, %r3;
	mul.wide.s32 	%rd4, %r7, 4;
	add.s64 	%rd5, %rd3, %rd4;
	ld.global.f32 	%f1, [%rd5];
	shl.b32 	%r8, %r3, 2;
	mov.u32 	%r9, sdata;
	add.s32 	%r10, %r9, %r8;
	st.shared.f32 	[%r10], %f1;
	setp.lt.u32 	%p1, %r2, 2;
	@%p1 bra 	$L__BB1_5;
	mov.b32 	%r18, 1;
$L__BB1_2:
	bar.sync 	0;
	shl.b32 	%r5, %r18, 1;
	mul.lo.s32 	%r6, %r5, %r3;
	setp.ge.u32 	%p2, %r6, %r2;
	@%p2 bra 	$L__BB1_4;
	add.s32 	%r12, %r6, %r18;
	shl.b32 	%r13, %r12, 2;
	add.s32 	%r15, %r9, %r13;
	ld.shared.f32 	%f2, [%r15];
	shl.b32 	%r16, %r6, 2;
	add.s32 	%r17, %r9, %r16;
	ld.shared.f32 	%f3, [%r17];
	add.f32 	%f4, %f2, %f3;
	st.shared.f32 	[%r17], %f4;
$L__BB1_4:
	bar.sync 	0;
	setp.lt.u32 	%p3, %r5, %r2;
	mov.u32 	%r18, %r5;
	@%p3 bra 	$L__BB1_2;
$L__BB1_5:
	setp.ne.s32 	%p4, %r3, 0;
	@%p4 bra 	$L__BB1_7;
	ld.shared.f32 	%f5, [sdata];
	cvta.to.global.u64 	%rd6, %rd1;
	mul.wide.u32 	%rd7, %r1, 4;
	add.s64 	%rd8, %rd6, %rd7;
	st.global.f32 	[%rd8], %f5;
$L__BB1_7:
	ret;

}
	// .globl	_Z27sum_up_arrays_by_reduction1PhPfi
.visible .entry _Z27sum_up_arrays_by_reduction1PhPfi(
	.param .u64 .ptr .align 1 _Z27sum_up_arrays_by_reduction1PhPfi_param_0,
	.param .u64 .ptr .align 1 _Z27sum_up_arrays_by_reduction1PhPfi_param_1,
	.param .u32 _Z27sum_up_arrays_by_reduction1PhPfi_param_2
)
{
	.reg .pred 	%p<5>;
	.reg .b16 	%rs<2>;
	.reg .b32 	%r<19>;
	.reg .b32 	%f<6>;
	.reg .b64 	%rd<9>;

	ld.param.u64 	%rd2, [_Z27sum_up_arrays_by_reduction1PhPfi_param_0];
	ld.param.u64 	%rd1, [_Z27sum_up_arrays_by_reduction1PhPfi_param_1];
	cvta.to.global.u64 	%rd3, %rd2;
	mov.u32 	%r1, %ctaid.x;
	mov.u32 	%r2, %ntid.x;
	mov.u32 	%r3, %tid.x;
	mad.lo.s32 	%r7, %r1, %r2, %r3;
	cvt.s64.s32 	%rd4, %r7;
	add.s64 	%rd5, %rd3, %rd4;
	ld.global.u8 	%rs1, [%rd5];
	cvt.rn.f32.u16 	%f1, %rs1;
	shl.b32 	%r8, %r3, 2;
	mov.u32 	%r9, sdata;
	add.s32 	%r10, %r9, %r8;
	st.shared.f32 	[%r10], %f1;
	setp.lt.u32 	%p1, %r2, 2;
	@%p1 bra 	$L__BB2_5;
	mov.b32 	%r18, 1;
$L__BB2_2:
	bar.sync 	0;
	shl.b32 	%r5, %r18, 1;
	mul.lo.s32 	%r6, %r5, %r3;
	setp.ge.u32 	%p2, %r6, %r2;
	@%p2 bra 	$L__BB2_4;
	add.s32 	%r12, %r6, %r18;
	shl.b32 	%r13, %r12, 2;
	add.s32 	%r15, %r9, %r13;
	ld.shared.f32 	%f2, [%r15];
	shl.b32 	%r16, %r6, 2;
	add.s32 	%r17, %r9, %r16;
	ld.shared.f32 	%f3, [%r17];
	add.f32 	%f4, %f2, %f3;
	st.shared.f32 	[%r17], %f4;
$L__BB2_4:
	bar.sync 	0;
	setp.lt.u32 	%p3, %r5, %r2;
	mov.u32 	%r18, %r5;
	@%p3 bra 	$L__BB2_2;
$L__BB2_5:
	setp.ne.s32 	%p4, %r3, 0;
	@%p4 bra 	$L__BB2_7;
	ld.shared.f32 	%f5, [sdata];
	cvta.to.global.u64 	%rd6, %rd1;
	mul.wide.u32 	%rd7, %r1, 4;
	add.s64 	%rd8, %rd6, %rd7;
	st.global.f32 	[%rd8], %f5;
$L__BB2_7:
	ret;

}
	// .globl	_Z19sum_up_arrays_naivePfS_iii
.visible .entry _Z19sum_up_arrays_naivePfS_iii(
	.param .u64 .ptr .align 1 _Z19sum_up_arrays_naivePfS_iii_param_0,
	.param .u64 .ptr .align 1 _Z19sum_up_arrays_naivePfS_iii_param_1,
	.param .u32 _Z19sum_up_arrays_naivePfS_iii_param_2,
	.param .u32 _Z19sum_up_arrays_naivePfS_iii_param_3,
	.param .u32 _Z19sum_up_arrays_naivePfS_iii_param_4
)
{
	.reg .pred 	%p<4>;
	.reg .b32 	%r<14>;
	.reg .b32 	%f<4>;
	.reg .b64 	%rd<8>;

	ld.param.u64 	%rd1, [_Z19sum_up_arrays_naivePfS_iii_param_0];
	ld.param.u64 	%rd2, [_Z19sum_up_arrays_naivePfS_iii_param_1];
	ld.param.u32 	%r3, [_Z19sum_up_arrays_naivePfS_iii_param_3];
	ld.param.u32 	%r4, [_Z19sum_up_arrays_naivePfS_iii_param_4];
	mov.u32 	%r6, %tid.x;
	mov.u32 	%r7, %ctaid.x;
	mov.u32 	%r8, %ntid.x;
	mad.lo.s32 	%r1, %r7, %r8, %r6;
	mov.u32 	%r9, %tid.y;
	mov.u32 	%r10, %ctaid.y;
	mov.u32 	%r11, %ntid.y;
	mad.lo.s32 	%r12, %r10, %r11, %r9;
	setp.ge.s32 	%p1, %r1, %r3;
	setp.ge.s32 	%p2, %r12, %r4;
	or.pred  	%p3, %p1, %p2;
	@%p3 bra 	$L__BB3_2;
	cvta.to.global.u64 	%rd3, %rd2;
	cvta.to.global.u64 	%rd4, %rd1;
	mad.lo.s32 	%r13, %r3, %r12, %r1;
	mul.wide.s32 	%rd5, %r13, 4;
	add.s64 	%rd6, %rd3, %rd5;
	ld.global.f32 	%f1, [%rd6];
	add.s64 	%rd7, %rd4, %rd5;
	ld.global.f32 	%f2, [%rd7];
	add.f32 	%f3, %f1, %f2;
	st.global.f32 	[%rd6], %f3;
$L__BB3_2:
	bar.sync 	0;
	ret;

}
	// .globl	_Z21calculate_final_imagePfS_S_S_S_S_S_S_S_S_S_iii
.visible .entry _Z21calculate_final_imagePfS_S_S_S_S_S_S_S_S_S_iii(
	.param .u64 .ptr .align 1 _Z21calculate_final_imagePfS_S_S_S_S_S_S_S_S_S_iii_param_0,
	.param .u64 .ptr .align 1 _Z21calculate_final_imagePfS_S_S_S_S_S_S_S_S_S_iii_param_1,
	.param .u64 .ptr .align 1 _Z21calculate_final_imagePfS_S_S_S_S_S_S_S_S_S_iii_param_2,
	.param .u64 .ptr .align 1 _Z21calculate_final_imagePfS_S_S_S_S_S_S_S_S_S_iii_param_3,
	.param .u64 .ptr .align 1 _Z21calculate_final_imagePfS_S_S_S_S_S_S_S_S_S_iii_param_4,
	.param .u64 .ptr .align 1 _Z21calculate_final_imagePfS_S_S_S_S_S_S_S_S_S_iii_param_5,
	.param .u64 .ptr .align 1 _Z21calculate_final_imagePfS_S_S_S_S_S_S_S_S_S_iii_param_6,
	.param .u64 .ptr .align 1 _Z21calculate_final_imagePfS_S_S_S_S_S_S_S_S_S_iii_param_7,
	.param .u64 .ptr .align 1 _Z21calculate_final_imagePfS_S_S_S_S_S_S_S_S_S_iii_param_8,
	.param .u64 .ptr .align 1 _Z21calculate_final_imagePfS_S_S_S_S_S_S_S_S_S_iii_param_9,
	.param .u64 .ptr .align 1 _Z21calculate_final_imagePfS_S_S_S_S_S_S_S_S_S_iii_param_10,
	.param .u32 _Z21calculate_final_imagePfS_S_S_S_S_S_S_S_S_S_iii_param_11,
	.param .u32 _Z21calculate_final_imagePfS_S_S_S_S_S_S_S_S_S_iii_param_12,
	.param .u32 _Z21calculate_final_imagePfS_S_S_S_S_S_S_S_S_S_iii_param_13
)
{
	.reg .pred 	%p<4>;
	.reg .b32 	%r<16>;
	.reg .b32 	%f<43>;
	.reg .b64 	%rd<29>;

	ld.param.u64 	%rd4, [_Z21calculate_final_imagePfS_S_S_S_S_S_S_S_S_S_iii_param_0];
	ld.param.u64 	%rd5, [_Z21calculate_final_imagePfS_S_S_S_S_S_S_S_S_S_iii_param_1];
	ld.param.u64 	%rd6, [_Z21calculate_final_imagePfS_S_S_S_S_S_S_S_S_S_iii_param_2];
	ld.param.u64 	%rd7, [_Z21calculate_final_imagePfS_S_S_S_S_S_S_S_S_S_iii_param_3];
	ld.param.u64 	%rd8, [_Z21calculate_final_imagePfS_S_S_S_S_S_S_S_S_S_iii_param_4];
	ld.param.u64 	%rd9, [_Z21calculate_final_imagePfS_S_S_S_S_S_S_S_S_S_iii_param_5];
	ld.param.u64 	%rd10, [_Z21calculate_final_imagePfS_S_S_S_S_S_S_S_S_S_iii_param_6];
	ld.param.u64 	%rd11, [_Z21calculate_final_imagePfS_S_S_S_S_S_S_S_S_S_iii_param_7];
	ld.param.u64 	%rd2, [_Z21calculate_final_imagePfS_S_S_S_S_S_S_S_S_S_iii_param_9];
	ld.param.u64 	%rd3, [_Z21calculate_final_imagePfS_S_S_S_S_S_S_S_S_S_iii_param_10];
	ld.param.u32 	%r3, [_Z21calculate_final_imagePfS_S_S_S_S_S_S_S_S_S_iii_param_11];
	ld.param.u32 	%r5, [_Z21calculate_final_imagePfS_S_S_S_S_S_S_S_S_S_iii_param_12];
	ld.param.u32 	%r4, [_Z21calculate_final_imagePfS_S_S_S_S_S_S_S_S_S_iii_param_13];
	cvta.to.global.u64 	%rd12, %rd6;
	cvta.to.global.u64 	%rd13, %rd9;
	cvta.to.global.u64 	%rd14, %rd5;
	cvta.to.global.u64 	%rd15, %rd8;
	cvta.to.global.u64 	%rd16, %rd10;
	cvta.to.global.u64 	%rd17, %rd4;
	cvta.to.global.u64 	%rd18, %rd11;
	cvta.to.global.u64 	%rd19, %rd7;
	ld.global.f32 	%f4, [%rd19];
	ld.global.f32 	%f5, [%rd18];
	div.rn.f32 	%f6, %f4, %f5;
	ld.global.f32 	%f7, [%rd17];
	ld.global.f32 	%f8, [%rd16];
	div.rn.f32 	%f9, %f7, %f8;
	div.rn.f32 	%f1, %f6, %f9;
	ld.global.f32 	%f10, [%rd15];
	div.rn.f32 	%f11, %f10, %f5;
	ld.global.f32 	%f12, [%rd14];
	div.rn.f32 	%f13, %f12, %f8;
	div.rn.f32 	%f2, %f11, %f13;
	ld.global.f32 	%f14, [%rd13];
	div.rn.f32 	%f15, %f14, %f5;
	ld.global.f32 	%f16, [%rd12];
	div.rn.f32 	%f17, %f16, %f8;
	div.rn.f32 	%f3, %f15, %f17;
	mov.u32 	%r7, %tid.x;
	mov.u32 	%r8, %ctaid.x;
	mov.u32 	%r9, %ntid.x;
	mad.lo.s32 	%r1, %r8, %r9, %r7;
	mov.u32 	%r10, %tid.y;
	mov.u32 	%r11, %ctaid.y;
	mov.u32 	%r12, %ntid.y;
	mad.lo.s32 	%r13, %r11, %r12, %r10;
	setp.ge.s32 	%p1, %r1, %r3;
	setp.ge.s32 	%p2, %r13, %r5;
	or.pred  	%p3, %p1, %p2;
	@%p3 bra 	$L__BB4_2;
	ld.param.u64 	%rd28, [_Z21calculate_final_imagePfS_S_S_S_S_S_S_S_S_S_iii_param_8];
	cvta.to.global.u64 	%rd20, %rd28;
	cvta.to.global.u64 	%rd21, %rd2;
	cvta.to.global.u64 	%rd22, %rd3;
	add.f32 	%f18, %f3, 0fBF800000;
	add.f32 	%f19, %f2, 0fBF800000;
	add.f32 	%f20, %f1, 0fBF800000;
	mad.lo.s32 	%r14, %r3, %r13, %r1;
	mul.lo.s32 	%r15, %r4, %r14;
	mul.wide.s32 	%rd23, %r15, 4;
	add.s64 	%rd24, %rd20, %rd23;
	ld.global.f32 	%f21, [%rd24];
	ld.global.f32 	%f22, [%rd24+4];
	ld.global.f32 	%f23, [%rd24+8];
	add.f32 	%f24, %f20, 0f3F800000;
	mul.wide.s32 	%rd25, %r14, 4;
	add.s64 	%rd26, %rd21, %rd25;
	ld.global.f32 	%f25, [%rd26];
	mov.f32 	%f26, 0f3F800000;
	sub.f32 	%f27, %f26, %f25;
	fma.rn.f32 	%f28, %f20, %f27, 0f3F800000;
	div.rn.f32 	%f29, %f24, %f28;
	mul.f32 	%f30, %f21, %f29;
	add.s64 	%rd27, %rd22, %rd23;
	st.global.f32 	[%rd27], %f30;
	add.f32 	%f31, %f19, 0f3F800000;
	ld.global.f32 	%f32, [%rd26];
	sub.f32 	%f33, %f26, %f32;
	fma.rn.f32 	%f34, %f19, %f33, 0f3F800000;
	div.rn.f32 	%f35, %f31, %f34;
	mul.f32 	%f36, %f22, %f35;
	st.global.f32 	[%rd27+4], %f36;
	add.f32 	%f37, %f18, 0f3F800000;
	ld.global.f32 	%f38, [%rd26];
	sub.f32 	%f39, %f26, %f38;
	fma.rn.f32 	%f40, %f18, %f39, 0f3F800000;
	div.rn.f32 	%f41, %f37, %f40;
	mul.f32 	%f42, %f23, %f41;
	st.global.f32 	[%rd27+8], %f42;
$L__BB4_2:
	ret;

}
	// .globl	_Z31calculate_final_image_optimisedPfS_S_S_S_S_iii
.visible .entry _Z31calculate_final_image_optimisedPfS_S_S_S_S_iii(
	.param .u64 .ptr .align 1 _Z31calculate_final_image_optimisedPfS_S_S_S_S_iii_param_0,
	.param .u64 .ptr .align 1 _Z31calculate_final_image_optimisedPfS_S_S_S_S_iii_param_1,
	.param .u64 .ptr .align 1 _Z31calculate_final_image_optimisedPfS_S_S_S_S_iii_param_2,
	.param .u64 .ptr .align 1 _Z31calculate_final_image_optimisedPfS_S_S_S_S_iii_param_3,
	.param .u64 .ptr .align 1 _Z31calculate_final_image_optimisedPfS_S_S_S_S_iii_param_4,
	.param .u64 .ptr .align 1 _Z31calculate_final_image_optimisedPfS_S_S_S_S_iii_param_5,
	.param .u32 _Z31calculate_final_image_optimisedPfS_S_S_S_S_iii_param_6,
	.param .u32 _Z31calculate_final_image_optimisedPfS_S_S_S_S_iii_param_7,
	.param .u32 _Z31calculate_final_image_optimisedPfS_S_S_S_S_iii_param_8
)
{
	.reg .pred 	%p<4>;
	.reg .b32 	%r<16>;
	.reg .b32 	%f<26>;
	.reg .b64 	%rd<19>;

	ld.param.u64 	%rd2, [_Z31calculate_final_image_optimisedPfS_S_S_S_S_iii_param_1];
	ld.param.u64 	%rd3, [_Z31calculate_final_image_optimisedPfS_S_S_S_S_iii_param_2];
	ld.param.u64 	%rd4, [_Z31calculate_final_image_optimisedPfS_S_S_S_S_iii_param_3];
	ld.param.u64 	%rd5, [_Z31calculate_final_image_optimisedPfS_S_S_S_S_iii_param_4];
	ld.param.u64 	%rd6, [_Z31calculate_final_image_optimisedPfS_S_S_S_S_iii_param_5];
	ld.param.u32 	%r3, [_Z31calculate_final_image_optimisedPfS_S_S_S_S_iii_param_6];
	ld.param.u32 	%r5, [_Z31calculate_final_image_optimisedPfS_S_S_S_S_iii_param_7];
	ld.param.u32 	%r4, [_Z31calculate_final_image_optimisedPfS_S_S_S_S_iii_param_8];
	mov.u32 	%r7, %tid.x;
	mov.u32 	%r8, %ctaid.x;
	mov.u32 	%r9, %ntid.x;
	mad.lo.s32 	%r1, %r8, %r9, %r7;
	mov.u32 	%r10, %tid.y;
	mov.u32 	%r11, %ctaid.y;
	mov.u32 	%r12, %ntid.y;
	mad.lo.s32 	%r13, %r11, %r12, %r10;
	setp.ge.s32 	%p1, %r1, %r3;
	setp.ge.s32 	%p2, %r13, %r5;
	or.pred  	%p3, %p1, %p2;
	@%p3 bra 	$L__BB5_2;
	ld.param.u64 	%rd18, [_Z31calculate_final_image_optimisedPfS_S_S_S_S_iii_param_0];
	cvta.to.global.u64 	%rd7, %rd4;
	cvta.to.global.u64 	%rd8, %rd18;
	cvta.to.global.u64 	%rd9, %rd5;
	cvta.to.global.u64 	%rd10, %rd6;
	cvta.to.global.u64 	%rd11, %rd2;
	cvta.to.global.u64 	%rd12, %rd3;
	mad.lo.s32 	%r14, %r3, %r13, %r1;
	mul.lo.s32 	%r15, %r4, %r14;
	mul.wide.s32 	%rd13, %r15, 4;
	add.s64 	%rd14, %rd7, %rd13;
	ld.global.f32 	%f1, [%rd14];
	ld.global.f32 	%f2, [%rd14+4];
	ld.global.f32 	%f3, [%rd14+8];
	ld.global.f32 	%f4, [%rd8];
	add.f32 	%f5, %f4, 0f3F800000;
	mul.wide.s32 	%rd15, %r14, 4;
	add.s64 	%rd16, %rd9, %rd15;
	ld.global.f32 	%f6, [%rd16];
	mov.f32 	%f7, 0f3F800000;
	sub.f32 	%f8, %f7, %f6;
	fma.rn.f32 	%f9, %f4, %f8, 0f3F800000;
	div.rn.f32 	%f10, %f5, %f9;
	mul.f32 	%f11, %f1, %f10;
	add.s64 	%rd17, %rd10, %rd13;
	st.global.f32 	[%rd17], %f11;
	ld.global.f32 	%f12, [%rd11];
	add.f32 	%f13, %f12, 0f3F800000;
	ld.global.f32 	%f14, [%rd16];
	sub.f32 	%f15, %f7, %f14;
	fma.rn.f32 	%f16, %f12, %f15, 0f3F800000;
	div.rn.f32 	%f17, %f13, %f16;
	mul.f32 	%f18, %f2, %f17;
	st.global.f32 	[%rd17+4], %f18;
	ld.global.f32 	%f19, [%rd12];
	add.f32 	%f20, %f19, 0f3F800000;
	ld.global.f32 	%f21, [%rd16];
	sub.f32 	%f22, %f7, %f21;
	fma.rn.f32 	%f23, %f19, %f22, 0f3F800000;
	div.rn.f32 	%f24, %f20, %f23;
	mul.f32 	%f25, %f3, %f24;
	st.global.f32 	[%rd17+8], %f25;
$L__BB5_2:
	ret;

}
	// .globl	_Z28calculate_final_image_stridePfS_S_S_S_S_iii
.visible .entry _Z28calculate_final_image_stridePfS_S_S_S_S_iii(
	.param .u64 .ptr .align 1 _Z28calculate_final_image_stridePfS_S_S_S_S_iii_param_0,
	.param .u64 .ptr .align 1 _Z28calculate_final_image_stridePfS_S_S_S_S_iii_param_1,
	.param .u64 .ptr .align 1 _Z28calculate_final_image_stridePfS_S_S_S_S_iii_param_2,
	.param .u64 .ptr .align 1 _Z28calculate_final_image_stridePfS_S_S_S_S_iii_param_3,
	.param .u64 .ptr .align 1 _Z28calculate_final_image_stridePfS_S_S_S_S_iii_param_4,
	.param .u64 .ptr .align 1 _Z28calculate_final_image_stridePfS_S_S_S_S_iii_param_5,
	.param .u32 _Z28calculate_final_image_stridePfS_S_S_S_S_iii_param_6,
	.param .u32 _Z28calculate_final_image_stridePfS_S_S_S_S_iii_param_7,
	.param .u32 _Z28calculate_final_image_stridePfS_S_S_S_S_iii_param_8
)
{
	.reg .pred 	%p<4>;
	.reg .b32 	%r<17>;
	.reg .b32 	%f<22>;
	.reg .b64 	%rd<21>;

	ld.param.u64 	%rd1, [_Z28calculate_final_image_stridePfS_S_S_S_S_iii_param_0];
	ld.param.u64 	%rd2, [_Z28calculate_final_image_stridePfS_S_S_S_S_iii_param_1];
	ld.param.u64 	%rd3, [_Z28calculate_final_image_stridePfS_S_S_S_S_iii_param_2];
	ld.param.u64 	%rd4, [_Z28calculate_final_image_stridePfS_S_S_S_S_iii_param_3];
	ld.param.u64 	%rd5, [_Z28calculate_final_image_stridePfS_S_S_S_S_iii_param_4];
	ld.param.u64 	%rd6, [_Z28calculate_final_image_stridePfS_S_S_S_S_iii_param_5];
	ld.param.u32 	%r3, [_Z28calculate_final_image_stridePfS_S_S_S_S_iii_param_6];
	ld.param.u32 	%r6, [_Z28calculate_final_image_stridePfS_S_S_S_S_iii_param_7];
	ld.param.u32 	%r5, [_Z28calculate_final_image_stridePfS_S_S_S_S_iii_param_8];
	mov.u32 	%r7, %tid.x;
	mov.u32 	%r8, %ctaid.x;
	mov.u32 	%r9, %ntid.x;
	mad.lo.s32 	%r1, %r8, %r9, %r7;
	mov.u32 	%r10, %tid.y;
	mov.u32 	%r11, %ctaid.y;
	mov.u32 	%r12, %ntid.y;
	mad.lo.s32 	%r13, %r11, %r12, %r10;
	setp.ge.s32 	%p1, %r1, %r3;
	setp.ge.s32 	%p2, %r13, %r6;
	or.pred  	%p3, %p1, %p2;
	@%p3 bra 	$L__BB6_2;
	cvta.to.global.u64 	%rd7, %rd4;
	cvta.to.global.u64 	%rd8, %rd1;
	cvta.to.global.u64 	%rd9, %rd5;
	cvta.to.global.u64 	%rd10, %rd2;
	cvta.to.global.u64 	%rd11, %rd3;
	cvta.to.global.u64 	%rd12, %rd6;
	mad.lo.s32 	%r14, %r3, %r13, %r1;
	mul.lo.s32 	%r15, %r5, %r14;
	mul.wide.s32 	%rd13, %r15, 4;
	add.s64 	%rd14, %rd7, %rd13;
	ld.global.f32 	%f1, [%rd14];
	ld.global.f32 	%f2, [%rd14+4];
	ld.global.f32 	%f3, [%rd14+8];
	ld.global.f32 	%f4, [%rd8];
	add.f32 	%f5, %f4, 0f3F800000;
	mul.wide.s32 	%rd15, %r14, 4;
	add.s64 	%rd16, %rd9, %rd15;
	ld.global.f32 	%f6, [%rd16];
	mov.f32 	%f7, 0f3F800000;
	sub.f32 	%f8, %f7, %f6;
	fma.rn.f32 	%f9, %f4, %f8, 0f3F800000;
	div.rn.f32 	%f10, %f5, %f9;
	mul.f32 	%f11, %f1, %f10;
	ld.global.f32 	%f12, [%rd10];
	add.f32 	%f13, %f12, 0f3F800000;
	fma.rn.f32 	%f14, %f12, %f8, 0f3F800000;
	div.rn.f32 	%f15, %f13, %f14;
	mul.f32 	%f16, %f2, %f15;
	ld.global.f32 	%f17, [%rd11];
	add.f32 	%f18, %f17, 0f3F800000;
	fma.rn.f32 	%f19, %f17, %f8, 0f3F800000;
	div.rn.f32 	%f20, %f18, %f19;
	mul.f32 	%f21, %f3, %f20;
	add.s64 	%rd17, %rd12, %rd15;
	st.global.f32 	[%rd17], %f11;
	mul.lo.s32 	%r16, %r6, %r3;
	mul.wide.s32 	%rd18, %r16, 4;
	add.s64 	%rd19, %rd17, %rd18;
	st.global.f32 	[%rd19], %f16;
	add.s64 	%rd20, %rd19, %rd18;
	st.global.f32 	[%rd20], %f21;
$L__BB6_2:
	ret;

}
	// .globl	_Z37calculate_final_image_optimised_constPfS_S_S_S_S_iii
.visible .entry _Z37calculate_final_image_optimised_constPfS_S_S_S_S_iii(
	.param .u64 .ptr .align 1 _Z37calculate_final_image_optimised_constPfS_S_S_S_S_iii_param_0,
	.param .u64 .ptr .align 1 _Z37calculate_final_image_optimised_constPfS_S_S_S_S_iii_param_1,
	.param .u64 .ptr .align 1 _Z37calculate_final_image_optimised_constPfS_S_S_S_S_iii_param_2,
	.param .u64 .ptr .align 1 _Z37calculate_final_image_optimised_constPfS_S_S_S_S_iii_param_3,
	.param .u64 .ptr .align 1 _Z37calculate_final_image_optimised_constPfS_S_S_S_S_iii_param_4,
	.param .u64 .ptr .align 1 _Z37calculate_final_image_optimised_constPfS_S_S_S_S_iii_param_5,
	.param .u32 _Z37calculate_final_image_optimised_constPfS_S_S_S_S_iii_param_6,
	.param .u32 _Z37calculate_final_image_optimised_constPfS_S_S_S_S_iii_param_7,
	.param .u32 _Z37calculate_final_image_optimised_constPfS_S_S_S_S_iii_param_8
)
{
	.reg .pred 	%p<4>;
	.reg .b32 	%r<16>;
	.reg .b32 	%f<19>;
	.reg .b64 	%rd<12>;
	.reg .b64 	%fd<5>;

	ld.param.u64 	%rd1, [_Z37calculate_final_image_optimised_constPfS_S_S_S_S_iii_param_3];
	ld.param.u64 	%rd2, [_Z37calculate_final_image_optimised_constPfS_S_S_S_S_iii_param_4];
	ld.param.u64 	%rd3, [_Z37calculate_final_image_optimised_constPfS_S_S_S_S_iii_param_5];
	ld.param.u32 	%r3, [_Z37calculate_final_image_optimised_constPfS_S_S_S_S_iii_param_6];
	ld.param.u32 	%r5, [_Z37calculate_final_image_optimised_constPfS_S_S_S_S_iii_param_7];
	ld.param.u32 	%r4, [_Z37calculate_final_image_optimised_constPfS_S_S_S_S_iii_param_8];
	mov.u32 	%r7, %tid.x;
	mov.u32 	%r8, %ctaid.x;
	mov.u32 	%r9, %ntid.x;
	mad.lo.s32 	%r1, %r8, %r9, %r7;
	mov.u32 	%r10, %tid.y;
	mov.u32 	%r11, %ctaid.y;
	mov.u32 	%r12, %ntid.y;
	mad.lo.s32 	%r13, %r11, %r12, %r10;
	setp.ge.s32 	%p1, %r1, %r3;
	setp.ge.s32 	%p2, %r13, %r5;
	or.pred  	%p3, %p1, %p2;
	@%p3 bra 	$L__BB7_2;
	cvta.to.global.u64 	%rd4, %rd1;
	cvta.to.global.u64 	%rd5, %rd2;
	cvta.to.global.u64 	%rd6, %rd3;
	mad.lo.s32 	%r14, %r3, %r13, %r1;
	mul.lo.s32 	%r15, %r4, %r14;
	mul.wide.s32 	%rd7, %r15, 4;
	add.s64 	%rd8, %rd4, %rd7;
	ld.global.f32 	%f1, [%rd8];
	ld.global.f32 	%f2, [%rd8+4];
	ld.global.f32 	%f3, [%rd8+8];
	mul.wide.s32 	%rd9, %r14, 4;
	add.s64 	%rd10, %rd5, %rd9;
	ld.global.f32 	%f4, [%rd10];
	mov.f32 	%f5, 0f3F800000;
	sub.f32 	%f6, %f5, %f4;
	cvt.f64.f32 	%fd1, %f6;
	fma.rn.f64 	%fd2, %fd1, 0d3FF212D77318FC50, 0d3FF0000000000000;
	cvt.rn.f32.f64 	%f7, %fd2;
	mov.f32 	%f8, 0f40084B5E;
	div.rn.f32 	%f9, %f8, %f7;
	fma.rn.f64 	%fd3, %fd1, 0d3FF332CA57A786C2, 0d3FF0000000000000;
	cvt.rn.f32.f64 	%f10, %fd3;
	mov.f32 	%f11, 0f400CCB29;
	div.rn.f32 	%f12, %f11, %f10;
	fma.rn.f64 	%fd4, %fd1, 0d3FEA36113404EA4B, 0d3FF0000000000000;
	cvt.rn.f32.f64 	%f13, %fd4;
	mov.f32 	%f14, 0f3FE8D845;
	div.rn.f32 	%f15, %f14, %f13;
	mul.f32 	%f16, %f1, %f9;
	add.s64 	%rd11, %rd6, %rd7;
	st.global.f32 	[%rd11], %f16;
	mul.f32 	%f17, %f2, %f12;
	st.global.f32 	[%rd11+4], %f17;
	mul.f32 	%f18, %f3, %f15;
	st.global.f32 	[%rd11+8], %f18;
$L__BB7_2:
	bar.sync 	0;
	ret;

}


// ===== COMPILED SASS (sm_100) =====

	.target	sm_100

	.elftype	@"ET_EXEC"


//--------------------- .note.nv.tkinfo           --------------------------
	.section	.note.nv.tkinfo,"",@"SHT_NOTE"
	.sectionflags	@"SHF_NOTE_NV_TKINFO"
	.tkinfo
        /*0018*/ 	.word	0x00000002
        /*0030*/ 	.string	""
        /*0030*/ 	.string	"ptxas"
        /*0030*/ 	.string	"Cuda compilation tools, release 13.0, V13.0.88"
        /*0030*/ 	.string	"Build cuda_13.0.r13.0/compiler.36424714_0"
        /*0030*/ 	.string	"-arch sm_100 -m 64 "



//--------------------- .note.nv.cuinfo           --------------------------
	.section	.note.nv.cuinfo,"",@"SHT_NOTE"
	.sectionflags	@"SHF_NOTE_NV_CUINFO"
        /*0018*/ 	.short	0x0002
        /*001a*/ 	.short	0x0064
        /*001c*/ 	.short	0x0082
	.zero		2


//--------------------- .nv.info                  --------------------------
	.section	.nv.info,"",@"SHT_CUDA_INFO"
	.align	4


	//----- nvinfo : EIATTR_REGCOUNT
	.align		4
        /*0000*/ 	.byte	0x04, 0x2f
        /*0002*/ 	.short	(.L_1 - .L_0)
	.align		4
.L_0:
        /*0004*/ 	.word	index@(_Z24multiply_rgbImage_byMaskPfPhS0_S_S_S_S_S_S_iii)
        /*0008*/ 	.word	0x00000015


	//----- nvinfo : EIATTR_FRAME_SIZE
	.align		4
.L_1:
        /*000c*/ 	.byte	0x04, 0x11
        /*000e*/ 	.short	(.L_3 - .L_2)
	.align		4
.L_2:
        /*0010*/ 	.word	index@(_Z24multiply_rgbImage_byMaskPfPhS0_S_S_S_S_S_S_iii)
        /*0014*/ 	.word	0x00000000


	//----- nvinfo : EIATTR_REGCOUNT
	.align		4
.L_3:
        /*0018*/ 	.byte	0x04, 0x2f
        /*001a*/ 	.short	(.L_5 - .L_4)
	.align		4
.L_4:
        /*001c*/ 	.word	index@(_Z26sum_up_arrays_by_reductionPfS_i)
        /*0020*/ 	.word	0x0000000a


	//----- nvinfo : EIATTR_FRAME_SIZE
	.align		4
.L_5:
        /*0024*/ 	.byte	0x04, 0x11
        /*0026*/ 	.short	(.L_7 - .L_6)
	.align		4
.L_6:
        /*0028*/ 	.word	index@(_Z26sum_up_arrays_by_reductionPfS_i)
        /*002c*/ 	.word	0x00000000


	//----- nvinfo : EIATTR_REGCOUNT
	.align		4
.L_7:
        /*0030*/ 	.byte	0x04, 0x2f
        /*0032*/ 	.short	(.L_9 - .L_8)
	.align		4
.L_8:
        /*0034*/ 	.word	index@(_Z27sum_up_arrays_by_reduction1PhPfi)
        /*0038*/ 	.word	0x0000000a


	//----- nvinfo : EIATTR_FRAME_SIZE
	.align		4
.L_9:
        /*003c*/ 	.byte	0x04, 0x11
        /*003e*/ 	.short	(.L_11 - .L_10)
	.align		4
.L_10:
        /*0040*/ 	.word	index@(_Z27sum_up_arrays_by_reduction1PhPfi)
        /*0044*/ 	.word	0x00000000


	//----- nvinfo : EIATTR_REGCOUNT
	.align		4
.L_11:
        /*0048*/ 	.byte	0x04, 0x2f
        /*004a*/ 	.short	(.L_13 - .L_12)
	.align		4
.L_12:
        /*004c*/ 	.word	index@(_Z19sum_up_arrays_naivePfS_iii)
        /*0050*/ 	.word	0x0000000a


	//----- nvinfo : EIATTR_FRAME_SIZE
	.align		4
.L_13:
        /*0054*/ 	.byte	0x04, 0x11
        /*0056*/ 	.short	(.L_15 - .L_14)
	.align		4
.L_14:
        /*0058*/ 	.word	index@(_Z19sum_up_arrays_naivePfS_iii)
        /*005c*/ 	.word	0x00000000


	//----- nvinfo : EIATTR_REGCOUNT
	.align		4
.L_15:
        /*0060*/ 	.byte	0x04, 0x2f
        /*0062*/ 	.short	(.L_17 - .L_16)
	.align		4
.L_16:
        /*0064*/ 	.word	index@(_Z21calculate_final_imagePfS_S_S_S_S_S_S_S_S_S_iii)
        /*0068*/ 	.word	0x00000017


	//----- nvinfo : EIATTR_FRAME_SIZE
	.align		4
.L_17:
        /*006c*/ 	.byte	0x04, 0x11
        /*006e*/ 	.short	(.L_19 - .L_18)
	.align		4
.L_18:
        /*0070*/ 	.word	index@($__internal_3_$__cuda_sm3x_div_rn_noftz_f32_slowpath)
        /*0074*/ 	.word	0x00000000


	//----- nvinfo : EIATTR_FRAME_SIZE
	.align		4
.L_19:
        /*0078*/ 	.byte	0x04, 0x11
        /*007a*/ 	.short	(.L_21 - .L_20)
	.align		4
.L_20:
        /*007c*/ 	.word	index@(_Z21calculate_final_imagePfS_S_S_S_S_S_S_S_S_S_iii)
        /*0080*/ 	.word	0x00000000


	//----- nvinfo : EIATTR_REGCOUNT
	.align		4
.L_21:
        /*0084*/ 	.byte	0x04, 0x2f
        /*0086*/ 	.short	(.L_23 - .L_22)
	.align		4
.L_22:
        /*0088*/ 	.word	index@(_Z31calculate_final_image_optimisedPfS_S_S_S_S_iii)
        /*008c*/ 	.word	0x00000013


	//----- nvinfo : EIATTR_FRAME_SIZE
	.align		4
.L_23:
        /*0090*/ 	.byte	0x04, 0x11
        /*0092*/ 	.short	(.L_25 - .L_24)
	.align		4
.L_24:
        /*0094*/ 	.word	index@($__internal_2_$__cuda_sm3x_div_rn_noftz_f32_slowpath)
        /*0098*/ 	.word	0x00000000


	//----- nvinfo : EIATTR_FRAME_SIZE
	.align		4
.L_25:
        /*009c*/ 	.byte	0x04, 0x11
        /*009e*/ 	.short	(.L_27 - .L_26)
	.align		4
.L_26:
        /*00a0*/ 	.word	index@(_Z31calculate_final_image_optimisedPfS_S_S_S_S_iii)
        /*00a4*/ 	.word	0x00000000


	//----- nvinfo : EIATTR_REGCOUNT
	.align		4
.L_27:
        /*00a8*/ 	.byte	0x04, 0x2f
        /*00aa*/ 	.short	(.L_29 - .L_28)
	.align		4
.L_28:
        /*00ac*/ 	.word	index@(_Z28calculate_final_image_stridePfS_S_S_S_S_iii)
        /*00b0*/ 	.word	0x00000013


	//----- nvinfo : EIATTR_FRAME_SIZE
	.align		4
.L_29:
        /*00b4*/ 	.byte	0x04, 0x11
        /*00b6*/ 	.short	(.L_31 - .L_30)
	.align		4
.L_30:
        /*00b8*/ 	.word	index@($__internal_1_$__cuda_sm3x_div_rn_noftz_f32_slowpath)
        /*00bc*/ 	.word	0x00000000


	//----- nvinfo : EIATTR_FRAME_SIZE
	.align		4
.L_31:
        /*00c0*/ 	.byte	0x04, 0x11
        /*00c2*/ 	.short	(.L_33 - .L_32)
	.align		4
.L_32:
        /*00c4*/ 	.word	index@(_Z28calculate_final_image_stridePfS_S_S_S_S_iii)
        /*00c8*/ 	.word	0x00000000


	//----- nvinfo : EIATTR_REGCOUNT
	.align		4
.L_33:
        /*00cc*/ 	.byte	0x04, 0x2f
        /*00ce*/ 	.short	(.L_35 - .L_34)
	.align		4
.L_34:
        /*00d0*/ 	.word	index@(_Z37calculate_final_image_optimised_constPfS_S_S_S_S_iii)
        /*00d4*/ 	.word	0x00000017


	//----- nvinfo : EIATTR_FRAME_SIZE
	.align		4
.L_35:
        /*00d8*/ 	.byte	0x04, 0x11
        /*00da*/ 	.short	(.L_37 - .L_36)
	.align		4
.L_36:
        /*00dc*/ 	.word	index@($__internal_0_$__cuda_sm3x_div_rn_noftz_f32_slowpath)
        /*00e0*/ 	.word	0x00000000


	//----- nvinfo : EIATTR_FRAME_SIZE
	.align		4
.L_37:
        /*00e4*/ 	.byte	0x04, 0x11
        /*00e6*/ 	.short	(.L_39 - .L_38)
	.align		4
.L_38:
        /*00e8*/ 	.word	index@(_Z37calculate_final_image_optimised_constPfS_S_S_S_S_iii)
        /*00ec*/ 	.word	0x00000000


	//----- nvinfo : EIATTR_MIN_STACK_SIZE
	.align		4
.L_39:
        /*00f0*/ 	.byte	0x04, 0x12
        /*00f2*/ 	.short	(.L_41 - .L_40)
	.align		4
.L_40:
        /*00f4*/ 	.word	index@(_Z37calculate_final_image_optimised_constPfS_S_S_S_S_iii)
        /*00f8*/ 	.word	0x00000000


	//----- nvinfo : EIATTR_MIN_STACK_SIZE
	.align		4
.L_41:
        /*00fc*/ 	.byte	0x04, 0x12
        /*00fe*/ 	.short	(.L_43 - .L_42)
	.align		4
.L_42:
        /*0100*/ 	.word	index@(_Z28calculate_final_image_stridePfS_S_S_S_S_iii)
        /*0104*/ 	.word	0x00000000


	//----- nvinfo : EIATTR_MIN_STACK_SIZE
	.align		4
.L_43:
        /*0108*/ 	.byte	0x04, 0x12
        /*010a*/ 	.short	(.L_45 - .L_44)
	.align		4
.L_44:
        /*010c*/ 	.word	index@(_Z31calculate_final_image_optimisedPfS_S_S_S_S_iii)
        /*0110*/ 	.word	0x00000000


	//----- nvinfo : EIATTR_MIN_STACK_SIZE
	.align		4
.L_45:
        /*0114*/ 	.byte	0x04, 0x12
        /*0116*/ 	.short	(.L_47 - .L_46)
	.align		4
.L_46:
        /*0118*/ 	.word	index@(_Z21calculate_final_imagePfS_S_S_S_S_S_S_S_S_S_iii)
        /*011c*/ 	.word	0x00000000


	//----- nvinfo : EIATTR_MIN_STACK_SIZE
	.align		4
.L_47:
        /*0120*/ 	.byte	0x04, 0x12
        /*0122*/ 	.short	(.L_49 - .L_48)
	.align		4
.L_48:
        /*0124*/ 	.word	index@(_Z19sum_up_arrays_naivePfS_iii)
        /*0128*/ 	.word	0x00000000


	//----- nvinfo : EIATTR_MIN_STACK_SIZE
	.align		4
.L_49:
        /*012c*/ 	.byte	0x04, 0x12
        /*012e*/ 	.short	(.L_51 - .L_50)
	.align		4
.L_50:
        /*0130*/ 	.word	index@(_Z27sum_up_arrays_by_reduction1PhPfi)
        /*0134*/ 	.word	0x00000000


	//----- nvinfo : EIATTR_MIN_STACK_SIZE
	.align		4
.L_51:
        /*0138*/ 	.byte	0x04, 0x12
        /*013a*/ 	.short	(.L_53 - .L_52)
	.align		4
.L_52:
        /*013c*/ 	.word	index@(_Z26sum_up_arrays_by_reductionPfS_i)
        /*0140*/ 	.word	0x00000000


	//----- nvinfo : EIATTR_MIN_STACK_SIZE
	.align		4
.L_53:
        /*0144*/ 	.byte	0x04, 0x12
        /*0146*/ 	.short	(.L_55 - .L_54)
	.align		4
.L_54:
        /*0148*/ 	.word	index@(_Z24multiply_rgbImage_byMaskPfPhS0_S_S_S_S_S_S_iii)
        /*014c*/ 	.word	0x00000000
.L_55:


//--------------------- .nv.compat                --------------------------
	.section	.nv.compat,"",@"SHT_CUDA_COMPAT_INFO"
	.align	4
        /*0000*/ 	.byte	0x02, 0x09, 0x00, 0x00, 0x02, 0x02, 0x01, 0x00, 0x02, 0x05, 0x05, 0x00, 0x03, 0x07, 0x01, 0x01
        /*0010*/ 	.byte	0x02, 0x03, 0x00, 0x00, 0x02, 0x06, 0x01, 0x00, 0x04, 0x0b, 0x08, 0x00, 0x01, 0x00, 0x00, 0x00
        /*0020*/ 	.byte	0x00, 0x00, 0x00, 0x00


//--------------------- .nv.info._Z37calculate_final_image_optimised_constPfS_S_S_S_S_iii --------------------------
	.section	.nv.info._Z37calculate_final_image_optimised_constPfS_S_S_S_S_iii,"",@"SHT_CUDA_INFO"
	.sectionflags	@""
	.align	4


	//----- nvinfo : EIATTR_CUDA_API_VERSION
	.align		4
        /*0000*/ 	.byte	0x04, 0x37
        /*0002*/ 	.short	(.L_57 - .L_56)
.L_56:
        /*0004*/ 	.word	0x00000082


	//----- nvinfo : EIATTR_KPARAM_INFO
	.align		4
.L_57:
        /*0008*/ 	.byte	0x04, 0x17
        /*000a*/ 	.short	(.L_59 - .L_58)
.L_58:
        /*000c*/ 	.word	0x00000000
        /*0010*/ 	.short	0x0008
        /*0012*/ 	.short	0x0038
        /*0014*/ 	.byte	0x00, 0xf0, 0x11, 0x00


	//----- nvinfo : EIATTR_KPARAM_INFO
	.align		4
.L_59:
        /*0018*/ 	.byte	0x04, 0x17
        /*001a*/ 	.short	(.L_61 - .L_60)
.L_60:
        /*001c*/ 	.word	0x00000000
        /*0020*/ 	.short	0x0007
        /*0022*/ 	.short	0x0034
        /*0024*/ 	.byte	0x00, 0xf0, 0x11, 0x00


	//----- nvinfo : EIATTR_KPARAM_INFO
	.align		4
.L_61:
        /*0028*/ 	.byte	0x04, 0x17
        /*002a*/ 	.short	(.L_63 - .L_62)
.L_62:
        /*002c*/ 	.word	0x00000000
        /*0030*/ 	.short	0x0006
        /*0032*/ 	.short	0x0030
        /*0034*/ 	.byte	0x00, 0xf0, 0x11, 0x00


	//----- nvinfo : EIATTR_KPARAM_INFO
	.align		4
.L_63:
        /*0038*/ 	.byte	0x04, 0x17
        /*003a*/ 	.short	(.L_65 - .L_64)
.L_64:
        /*003c*/ 	.word	0x00000000
        /*0040*/ 	.short	0x0005
        /*0042*/ 	.short	0x0028
        /*0044*/ 	.byte	0x00, 0xf5, 0x21, 0x00


	//----- nvinfo : EIATTR_KPARAM_INFO
	.align		4
.L_65:
        /*0048*/ 	.byte	0x04, 0x17
        /*004a*/ 	.short	(.L_67 - .L_66)
.L_66:
        /*004c*/ 	.word	0x00000000
        /*0050*/ 	.short	0x0004
        /*0052*/ 	.short	0x0020
        /*0054*/ 	.byte	0x00, 0xf5, 0x21, 0x00


	//----- nvinfo : EIATTR_KPARAM_INFO
	.align		4
.L_67:
        /*0058*/ 	.byte	0x04, 0x17
        /*005a*/ 	.short	(.L_69 - .L_68)
.L_68:
        /*005c*/ 	.word	0x00000000
        /*0060*/ 	.short	0x0003
        /*0062*/ 	.short	0x0018
        /*0064*/ 	.byte	0x00, 0xf5, 0x21, 0x00


	//----- nvinfo : EIATTR_KPARAM_INFO
	.align		4
.L_69:
        /*0068*/ 	.byte	0x04, 0x17
        /*006a*/ 	.short	(.L_71 - .L_70)
.L_70:
        /*006c*/ 	.word	0x00000000
        /*0070*/ 	.short	0x0002
        /*0072*/ 	.short	0x0010
        /*0074*/ 	.byte	0x00, 0xf5, 0x21, 0x00


	//----- nvinfo : EIATTR_KPARAM_INFO
	.align		4
.L_71:
        /*0078*/ 	.byte	0x04, 0x17
        /*007a*/ 	.short	(.L_73 - .L_72)
.L_72:
        /*007c*/ 	.word	0x00000000
        /*0080*/ 	.short	0x0001
        /*0082*/ 	.short	0x0008
        /*0084*/ 	.byte	0x00, 0xf5, 0x21, 0x00


	//----- nvinfo : EIATTR_KPARAM_INFO
	.align		4
.L_73:
        /*0088*/ 	.byte	0x04, 0x17
        /*008a*/ 	.short	(.L_75 - .L_74)
.L_74:
        /*008c*/ 	.word	0x00000000
        /*0090*/ 	.short	0x0000
        /*0092*/ 	.short	0x0000
        /*0094*/ 	.byte	0x00, 0xf5, 0x21, 0x00


	//----- nvinfo : EIATTR_SPARSE_MMA_MASK
	.align		4
.L_75:
        /*0098*/ 	.byte	0x03, 0x50
        /*009a*/ 	.short	0x0000


	//----- nvinfo : EIATTR_MAXREG_COUNT
	.align		4
        /*009c*/ 	.byte	0x03, 0x1b
        /*009e*/ 	.short	0x00ff


	//----- nvinfo : EIATTR_NUM_BARRIERS
	.align		4
        /*00a0*/ 	.byte	0x02, 0x4c
        /*00a2*/ 	.byte	0x01
	.zero		1


	//----- nvinfo : EIATTR_MERCURY_ISA_VERSION
	.align		4
        /*00a4*/ 	.byte	0x03, 0x5f
        /*00a6*/ 	.short	0x0101


	//----- nvinfo : EIATTR_VRC_CTA_INIT_COUNT
	.align		4
        /*00a8*/ 	.byte	0x02, 0x4a
	.zero		1
	.zero		1


	//----- nvinfo : EIATTR_EXIT_INSTR_OFFSETS
	.align		4
        /*00ac*/ 	.byte	0x04, 0x1c
        /*00ae*/ 	.short	(.L_77 - .L_76)


	//   ....[0]....
.L_76:
        /*00b0*/ 	.word	0x00000700


	//----- nvinfo : EIATTR_CRS_STACK_SIZE
	.align		4
.L_77:
        /*00b4*/ 	.byte	0x04, 0x1e
        /*00b6*/ 	.short	(.L_79 - .L_78)
.L_78:
        /*00b8*/ 	.word	0x00000000


	//----- nvinfo : EIATTR_CBANK_PARAM_SIZE
	.align		4
.L_79:
        /*00bc*/ 	.byte	0x03, 0x19
        /*00be*/ 	.short	0x003c


	//----- nvinfo : EIATTR_PARAM_CBANK
	.align		4
        /*00c0*/ 	.byte	0x04, 0x0a
        /*00c2*/ 	.short	(.L_81 - .L_80)
	.align		4
.L_80:
        /*00c4*/ 	.word	index@(.nv.constant0._Z37calculate_final_image_optimised_constPfS_S_S_S_S_iii)
        /*00c8*/ 	.short	0x0380
        /*00ca*/ 	.short	0x003c


	//----- nvinfo : EIATTR_SW_WAR
	.align		4
.L_81:
        /*00cc*/ 	.byte	0x04, 0x36
        /*00ce*/ 	.short	(.L_83 - .L_82)
.L_82:
        /*00d0*/ 	.word	0x00000008
.L_83:


//--------------------- .nv.info._Z28calculate_final_image_stridePfS_S_S_S_S_iii --------------------------
	.section	.nv.info._Z28calculate_final_image_stridePfS_S_S_S_S_iii,"",@"SHT_CUDA_INFO"
	.sectionflags	@""
	.align	4


	//----- nvinfo : EIATTR_CUDA_API_VERSION
	.align		4
        /*0000*/ 	.byte	0x04, 0x37
        /*0002*/ 	.short	(.L_85 - .L_84)
.L_84:
        /*0004*/ 	.word	0x00000082


	//----- nvinfo : EIATTR_KPARAM_INFO
	.align		4
.L_85:
        /*0008*/ 	.byte	0x04, 0x17
        /*000a*/ 	.short	(.L_87 - .L_86)
.L_86:
        /*000c*/ 	.word	0x00000000
        /*0010*/ 	.short	0x0008
        /*0012*/ 	.short	0x0038
        /*0014*/ 	.byte	0x00, 0xf0, 0x11, 0x00


	//----- nvinfo : EIATTR_KPARAM_INFO
	.align		4
.L_87:
        /*0018*/ 	.byte	0x04, 0x17
        /*001a*/ 	.short	(.L_89 - .L_88)
.L_88:
        /*001c*/ 	.word	0x00000000
        /*0020*/ 	.short	0x0007
        /*0022*/ 	.short	0x0034
        /*0024*/ 	.byte	0x00, 0xf0, 0x11, 0x00


	//----- nvinfo : EIATTR_KPARAM_INFO
	.align		4
.L_89:
        /*0028*/ 	.byte	0x04, 0x17
        /*002a*/ 	.short	(.L_91 - .L_90)
.L_90:
        /*002c*/ 	.word	0x00000000
        /*0030*/ 	.short	0x0006
        /*0032*/ 	.short	0x0030
        /*0034*/ 	.byte	0x00, 0xf0, 0x11, 0x00


	//----- nvinfo : EIATTR_KPARAM_INFO
	.align		4
.L_91:
        /*0038*/ 	.byte	0x04, 0x17
        /*003a*/ 	.short	(.L_93 - .L_92)
.L_92:
        /*003c*/ 	.word	0x00000000
        /*0040*/ 	.short	0x0005
        /*0042*/ 	.short	0x0028
        /*0044*/ 	.byte	0x00, 0xf5, 0x21, 0x00


	//----- nvinfo : EIATTR_KPARAM_INFO
	.align		4
.L_93:
        /*0048*/ 	.byte	0x04, 0x17
        /*004a*/ 	.short	(.L_95 - .L_94)
.L_94:
        /*004c*/ 	.word	0x00000000
        /*0050*/ 	.short	0x0004
        /*0052*/ 	.short	0x0020
        /*0054*/ 	.byte	0x00, 0xf5, 0x21, 0x00


	//----- nvinfo : EIATTR_KPARAM_INFO
	.align		4
.L_95:
        /*0058*/ 	.byte	0x04, 0x17
        /*005a*/ 	.short	(.L_97 - .L_96)
.L_96:
        /*005c*/ 	.word	0x00000000
        /*0060*/ 	.short	0x0003
        /*0062*/ 	.short	0x0018
        /*0064*/ 	.byte	0x00, 0xf5, 0x21, 0x00


	//----- nvinfo : EIATTR_KPARAM_INFO
	.align		4
.L_97:
        /*0068*/ 	.byte	0x04, 0x17
        /*006a*/ 	.short	(.L_99 - .L_98)
.L_98:
        /*006c*/ 	.word	0x00000000
        /*0070*/ 	.short	0x0002
        /*0072*/ 	.short	0x0010
        /*0074*/ 	.byte	0x00, 0xf5, 0x21, 0x00


	//----- nvinfo : EIATTR_KPARAM_INFO
	.align		4
.L_99:
        /*0078*/ 	.byte	0x04, 0x17
        /*007a*/ 	.short	(.L_101 - .L_100)
.L_100:
        /*007c*/ 	.word	0x00000000
        /*0080*/ 	.short	0x0001
        /*0082*/ 	.short	0x0008
        /*0084*/ 	.byte	0x00, 0xf5, 0x21, 0x00


	//----- nvinfo : EIATTR_KPARAM_INFO
	.align		4
.L_101:
        /*0088*/ 	.byte	0x04, 0x17
        /*008a*/ 	.short	(.L_103 - .L_102)
.L_102:
        /*008c*/ 	.word	0x00000000
        /*0090*/ 	.short	0x0000
        /*0092*/ 	.short	0x0000
        /*0094*/ 	.byte	0x00, 0xf5, 0x21, 0x00


	//----- nvinfo : EIATTR_SPARSE_MMA_MASK
	.align		4
.L_103:
        /*0098*/ 	.byte	0x03, 0x50
        /*009a*/ 	.short	0x0000


	//----- nvinfo : EIATTR_MAXREG_COUNT
	.align		4
        /*009c*/ 	.byte	0x03, 0x1b
        /*009e*/ 	.short	0x00ff


	//----- nvinfo : EIATTR_MERCURY_ISA_VERSION
	.align		4
        /*00a0*/ 	.byte	0x03, 0x5f
        /*00a2*/ 	.short	0x0101


	//----- nvinfo : EIATTR_VRC_CTA_INIT_COUNT
	.align		4
        /*00a4*/ 	.byte	0x02, 0x4a
	.zero		1
	.zero		1


	//----- nvinfo : EIATTR_EXIT_INSTR_OFFSETS
	.align		4
        /*00a8*/ 	.byte	0x04, 0x1c
        /*00aa*/ 	.short	(.L_105 - .L_104)


	//   ....[0]....
.L_104:
        /*00ac*/ 	.word	0x000000c0


	//   ....[1]....
        /*00b0*/ 	.word	0x00000590


	//----- nvinfo : EIATTR_CRS_STACK_SIZE
	.align		4
.L_105:
        /*00b4*/ 	.byte	0x04, 0x1e
        /*00b6*/ 	.short	(.L_107 - .L_106)
.L_106:
        /*00b8*/ 	.word	0x00000000


	//----- nvinfo : EIATTR_CBANK_PARAM_SIZE
	.align		4
.L_107:
        /*00bc*/ 	.byte	0x03, 0x19
        /*00be*/ 	.short	0x003c


	//----- nvinfo : EIATTR_PARAM_CBANK
	.align		4
        /*00c0*/ 	.byte	0x04, 0x0a
        /*00c2*/ 	.short	(.L_109 - .L_108)
	.align		4
.L_108:
        /*00c4*/ 	.word	index@(.nv.constant0._Z28calculate_final_image_stridePfS_S_S_S_S_iii)
        /*00c8*/ 	.short	0x0380
        /*00ca*/ 	.short	0x003c


	//----- nvinfo : EIATTR_SW_WAR
	.align		4
.L_109:
        /*00cc*/ 	.byte	0x04, 0x36
        /*00ce*/ 	.short	(.L_111 - .L_110)
.L_110:
        /*00d0*/ 	.word	0x00000008
.L_111:


//--------------------- .nv.info._Z31calculate_final_image_optimisedPfS_S_S_S_S_iii --------------------------
	.section	.nv.info._Z31calculate_final_image_optimisedPfS_S_S_S_S_iii,"",@"SHT_CUDA_INFO"
	.sectionflags	@""
	.align	4


	//----- nvinfo : EIATTR_CUDA_API_VERSION
	.align		4
        /*0000*/ 	.byte	0x04, 0x37
        /*0002*/ 	.short	(.L_113 - .L_112)
.L_112:
        /*0004*/ 	.word	0x00000082


	//----- nvinfo : EIATTR_KPARAM_INFO
	.align		4
.L_113:
        /*0008*/ 	.byte	0x04, 0x17
        /*000a*/ 	.short	(.L_115 - .L_114)
.L_114:
        /*000c*/ 	.word	0x00000000
        /*0010*/ 	.short	0x0008
        /*0012*/ 	.short	0x0038
        /*0014*/ 	.byte	0x00, 0xf0, 0x11, 0x00


	//----- nvinfo : EIATTR_KPARAM_INFO
	.align		4
.L_115:
        /*0018*/ 	.byte	0x04, 0x17
        /*001a*/ 	.short	(.L_117 - .L_116)
.L_116:
        /*001c*/ 	.word	0x00000000
        /*0020*/ 	.short	0x0007
        /*0022*/ 	.short	0x0034
        /*0024*/ 	.byte	0x00, 0xf0, 0x11, 0x00


	//----- nvinfo : EIATTR_KPARAM_INFO
	.align		4
.L_117:
        /*0028*/ 	.byte	0x04, 0x17
        /*002a*/ 	.short	(.L_119 - .L_118)
.L_118:
        /*002c*/ 	.word	0x00000000
        /*0030*/ 	.short	0x0006
        /*0032*/ 	.short	0x0030
        /*0034*/ 	.byte	0x00, 0xf0, 0x11, 0x00


	//----- nvinfo : EIATTR_KPARAM_INFO
	.align		4
.L_119:
        /*0038*/ 	.byte	0x04, 0x17
        /*003a*/ 	.short	(.L_121 - .L_120)
.L_120:
        /*003c*/ 	.word	0x00000000
        /*0040*/ 	.short	0x0005
        /*0042*/ 	.short	0x0028
        /*0044*/ 	.byte	0x00, 0xf5, 0x21, 0x00


	//----- nvinfo : EIATTR_KPARAM_INFO
	.align		4
.L_121:
        /*0048*/ 	.byte	0x04, 0x17
        /*004a*/ 	.short	(.L_123 - .L_122)
.L_122:
        /*004c*/ 	.word	0x00000000
        /*0050*/ 	.short	0x0004
        /*0052*/ 	.short	0x0020
        /*0054*/ 	.byte	0x00, 0xf5, 0x21, 0x00


	//----- nvinfo : EIATTR_KPARAM_INFO
	.align		4
.L_123:
        /*0058*/ 	.byte	0x04, 0x17
        /*005a*/ 	.short	(.L_125 - .L_124)
.L_124:
        /*005c*/ 	.word	0x00000000
        /*0060*/ 	.short	0x0003
        /*0062*/ 	.short	0x0018
        /*0064*/ 	.byte	0x00, 0xf5, 0x21, 0x00


	//----- nvinfo : EIATTR_KPARAM_INFO
	.align		4
.L_125:
        /*0068*/ 	.byte	0x04, 0x17
        /*006a*/ 	.short	(.L_127 - .L_126)
.L_126:
        /*006c*/ 	.word	0x00000000
        /*0070*/ 	.short	0x0002
        /*0072*/ 	.short	0x0010
        /*0074*/ 	.byte	0x00, 0xf5, 0x21, 0x00


	//----- nvinfo : EIATTR_KPARAM_INFO
	.align		4
.L_127:
        /*0078*/ 	.byte	0x04, 0x17
        /*007a*/ 	.short	(.L_129 - .L_128)
.L_128:
        /*007c*/ 	.word	0x00000000
        /*0080*/ 	.short	0x0001
        /*0082*/ 	.short	0x0008
        /*0084*/ 	.byte	0x00, 0xf5, 0x21, 0x00


	//----- nvinfo : EIATTR_KPARAM_INFO
	.align		4
.L_129:
        /*0088*/ 	.byte	0x04, 0x17
        /*008a*/ 	.short	(.L_131 - .L_130)
.L_130:
        /*008c*/ 	.word	0x00000000
        /*0090*/ 	.short	0x0000
        /*0092*/ 	.short	0x0000
        /*0094*/ 	.byte	0x00, 0xf5, 0x21, 0x00


	//----- nvinfo : EIATTR_SPARSE_MMA_MASK
	.align		4
.L_131:
        /*0098*/ 	.byte	0x03, 0x50
        /*009a*/ 	.short	0x0000


	//----- nvinfo : EIATTR_MAXREG_COUNT
	.align		4
        /*009c*/ 	.byte	0x03, 0x1b
        /*009e*/ 	.short	0x00ff


	//----- nvinfo : EIATTR_MERCURY_ISA_VERSION
	.align		4
        /*00a0*/ 	.byte	0x03, 0x5f
        /*00a2*/ 	.short	0x0101


	//----- nvinfo : EIATTR_VRC_CTA_INIT_COUNT
	.align		4
        /*00a4*/ 	.byte	0x02, 0x4a
	.zero		1
	.zero		1


	//----- nvinfo : EIATTR_EXIT_INSTR_OFFSETS
	.align		4
        /*00a8*/ 	.byte	0x04, 0x1c
        /*00aa*/ 	.short	(.L_133 - .L_132)


	//   ....[0]....
.L_132:
        /*00ac*/ 	.word	0x000000c0


	//   ....[1]....
        /*00b0*/ 	.word	0x00000590


	//----- nvinfo : EIATTR_CRS_STACK_SIZE
	.align		4
.L_133:
        /*00b4*/ 	.byte	0x04, 0x1e
        /*00b6*/ 	.short	(.L_135 - .L_134)
.L_134:
        /*00b8*/ 	.word	0x00000000


	//----- nvinfo : EIATTR_CBANK_PARAM_SIZE
	.align		4
.L_135:
        /*00bc*/ 	.byte	0x03, 0x19
        /*00be*/ 	.short	0x003c


	//----- nvinfo : EIATTR_PARAM_CBANK
	.align		4
        /*00c0*/ 	.byte	0x04, 0x0a
        /*00c2*/ 	.short	(.L_137 - .L_136)
	.align		4
.L_136:
        /*00c4*/ 	.word	index@(.nv.constant0._Z31calculate_final_image_optimisedPfS_S_S_S_S_iii)
        /*00c8*/ 	.short	0x0380
        /*00ca*/ 	.short	0x003c


	//----- nvinfo : EIATTR_SW_WAR
	.align		4
.L_137:
        /*00cc*/ 	.byte	0x04, 0x36
        /*00ce*/ 	.short	(.L_139 - .L_138)
.L_138:
        /*00d0*/ 	.word	0x00000008
.L_139:


//--------------------- .nv.info._Z21calculate_final_imagePfS_S_S_S_S_S_S_S_S_S_iii --------------------------
	.section	.nv.info._Z21calculate_final_imagePfS_S_S_S_S_S_S_S_S_S_iii,"",@"SHT_CUDA_INFO"
	.sectionflags	@""
	.align	4


	//----- nvinfo : EIATTR_CUDA_API_VERSION
	.align		4
        /*0000*/ 	.byte	0x04, 0x37
        /*0002*/ 	.short	(.L_141 - .L_140)
.L_140:
        /*0004*/ 	.word	0x00000082


	//----- nvinfo : EIATTR_KPARAM_INFO
	.align		4
.L_141:
        /*0008*/ 	.byte	0x04, 0x17
        /*000a*/ 	.short	(.L_143 - .L_142)
.L_142:
        /*000c*/ 	.word	0x00000000
        /*0010*/ 	.short	0x000d
        /*0012*/ 	.short	0x0060
        /*0014*/ 	.byte	0x00, 0xf0, 0x11, 0x00


	//----- nvinfo : EIATTR_KPARAM_INFO
	.align		4
.L_143:
        /*0018*/ 	.byte	0x04, 0x17
        /*001a*/ 	.short	(.L_145 - .L_144)
.L_144:
        /*001c*/ 	.word	0x00000000
        /*0020*/ 	.short	0x000c
        /*0022*/ 	.short	0x005c
        /*0024*/ 	.byte	0x00, 0xf0, 0x11, 0x00


	//----- nvinfo : EIATTR_KPARAM_INFO
	.align		4
.L_145:
        /*0028*/ 	.byte	0x04, 0x17
        /*002a*/ 	.short	(.L_147 - .L_146)
.L_146:
        /*002c*/ 	.word	0x00000000
        /*0030*/ 	.short	0x000b
        /*0032*/ 	.short	0x0058
        /*0034*/ 	.byte	0x00, 0xf0, 0x11, 0x00


	//----- nvinfo : EIATTR_KPARAM_INFO
	.align		4
.L_147:
        /*0038*/ 	.byte	0x04, 0x17
        /*003a*/ 	.short	(.L_149 - .L_148)
.L_148:
        /*003c*/ 	.word	0x00000000
        /*0040*/ 	.short	0x000a
        /*0042*/ 	.short	0x0050
        /*0044*/ 	.byte	0x00, 0xf5, 0x21, 0x00


	//----- nvinfo : EIATTR_KPARAM_INFO
	.align		4
.L_149:
        /*0048*/ 	.byte	0x04, 0x17
        /*004a*/ 	.short	(.L_151 - .L_150)
.L_150:
        /*004c*/ 	.word	0x00000000
        /*0050*/ 	.short	0x0009
        /*0052*/ 	.short	0x0048
        /*0054*/ 	.byte	0x00, 0xf5, 0x21, 0x00


	//----- nvinfo : EIATTR_KPARAM_INFO
	.align		4
.L_151:
        /*0058*/ 	.byte	0x04, 0x17
        /*005a*/ 	.short	(.L_153 - .L_152)
.L_152:
        /*005c*/ 	.word	0x00000000
        /*0060*/ 	.short	0x0008
        /*0062*/ 	.short	0x0040
        /*0064*/ 	.byte	0x00, 0xf5, 0x21, 0x00


	//----- nvinfo : EIATTR_KPARAM_INFO
	.align		4
.L_153:
        /*0068*/ 	.byte	0x04, 0x17
        /*006a*/ 	.short	(.L_155 - .L_154)
.L_154:
        /*006c*/ 	.word	0x00000000
        /*0070*/ 	.short	0x0007
        /*0072*/ 	.short	0x0038
        /*0074*/ 	.byte	0x00, 0xf5, 0x21, 0x00


	//----- nvinfo : EIATTR_KPARAM_INFO
	.align		4
.L_155:
        /*0078*/ 	.byte	0x04, 0x17
        /*007a*/ 	.short	(.L_157 - .L_156)
.L_156:
        /*007c*/ 	.word	0x00000000
        /*0080*/ 	.short	0x0006
        /*0082*/ 	.short	0x0030
        /*0084*/ 	.byte	0x00, 0xf5, 0x21, 0x00


	//----- nvinfo : EIATTR_KPARAM_INFO
	.align		4
.L_157:
        /*0088*/ 	.byte	0x04, 0x17
        /*008a*/ 	.short	(.L_159 - .L_158)
.L_158:
        /*008c*/ 	.word	0x00000000
        /*0090*/ 	.short	0x0005
        /*0092*/ 	.short	0x0028
        /*0094*/ 	.byte	0x00, 0xf5, 0x21, 0x00


	//----- nvinfo : EIATTR_KPARAM_INFO
	.align		4
.L_159:
        /*0098*/ 	.byte	0x04, 0x17
        /*009a*/ 	.short	(.L_161 - .L_160)
.L_160:
        /*009c*/ 	.word	0x00000000
        /*00a0*/ 	.short	0x0004
        /*00a2*/ 	.short	0x0020
        /*00a4*/ 	.byte	0x00, 0xf5, 0x21, 0x00


	//----- nvinfo : EIATTR_KPARAM_INFO
	.align		4
.L_161:
        /*00a8*/ 	.byte	0x04, 0x17
        /*00aa*/ 	.short	(.L_163 - .L_162)
.L_162:
        /*00ac*/ 	.word	0x00000000
        /*00b0*/ 	.short	0x0003
        /*00b2*/ 	.short	0x0018
        /*00b4*/ 	.byte	0x00, 0xf5, 0x21, 0x00


	//----- nvinfo : EIATTR_KPARAM_INFO
	.align		4
.L_163:
        /*00b8*/ 	.byte	0x04, 0x17
        /*00ba*/ 	.short	(.L_165 - .L_164)
.L_164:
        /*00bc*/ 	.word	0x00000000
        /*00c0*/ 	.short	0x0002
        /*00c2*/ 	.short	0x0010
        /*00c4*/ 	.byte	0x00, 0xf5, 0x21, 0x00


	//----- nvinfo : EIATTR_KPARAM_INFO
	.align		4
.L_165:
        /*00c8*/ 	.byte	0x04, 0x17
        /*00ca*/ 	.short	(.L_167 - .L_166)
.L_166:
        /*00cc*/ 	.word	0x00000000
        /*00d0*/ 	.short	0x0001
        /*00d2*/ 	.short	0x0008
        /*00d4*/ 	.byte	0x00, 0xf5, 0x21, 0x00


	//----- nvinfo : EIATTR_KPARAM_INFO
	.align		4
.L_167:
        /*00d8*/ 	.byte	0x04, 0x17
        /*00da*/ 	.short	(.L_169 - .L_168)
.L_168:
        /*00dc*/ 	.word	0x00000000
        /*00e0*/ 	.short	0x0000
        /*00e2*/ 	.short	0x0000
        /*00e4*/ 	.byte	0x00, 0xf5, 0x21, 0x00


	//----- nvinfo : EIATTR_SPARSE_MMA_MASK
	.align		4
.L_169:
        /*00e8*/ 	.byte	0x03, 0x50
        /*00ea*/ 	.short	0x0000


	//----- nvinfo : EIATTR_MAXREG_COUNT
	.align		4
        /*00ec*/ 	.byte	0x03, 0x1b
        /*00ee*/ 	.short	0x00ff


	//----- nvinfo : EIATTR_MERCURY_ISA_VERSION
	.align		4
        /*00f0*/ 	.byte	0x03, 0x5f
        /*00f2*/ 	.short	0x0101


	//----- nvinfo : EIATTR_VRC_CTA_INIT_COUNT
	.align		4
        /*00f4*/ 	.byte	0x02, 0x4a
	.zero		1
	.zero		1


	//----- nvinfo : EIATTR_EXIT_INSTR_OFFSETS
	.align		4
        /*00f8*/ 	.byte	0x04, 0x1c
        /*00fa*/ 	.short	(.L_171 - .L_170)


	//   ....[0]....
.L_170:
        /*00fc*/ 	.word	0x00000960


	//   ....[1]....
        /*0100*/ 	.word	0x00000e20


	//----- nvinfo : EIATTR_CRS_STACK_SIZE
	.align		4
.L_171:
        /*0104*/ 	.byte	0x04, 0x1e
        /*0106*/ 	.short	(.L_173 - .L_172)
.L_172:
        /*0108*/ 	.word	0x00000000


	//----- nvinfo : EIATTR_CBANK_PARAM_SIZE
	.align		4
.L_173:
        /*010c*/ 	.byte	0x03, 0x19
        /*010e*/ 	.short	0x0064


	//----- nvinfo : EIATTR_PARAM_CBANK
	.align		4
        /*0110*/ 	.byte	0x04, 0x0a
        /*0112*/ 	.short	(.L_175 - .L_174)
	.align		4
.L_174:
        /*0114*/ 	.word	index@(.nv.constant0._Z21calculate_final_imagePfS_S_S_S_S_S_S_S_S_S_iii)
        /*0118*/ 	.short	0x0380
        /*011a*/ 	.short	0x0064


	//----- nvinfo : EIATTR_SW_WAR
	.align		4
.L_175:
        /*011c*/ 	.byte	0x04, 0x36
        /*011e*/ 	.short	(.L_177 - .L_176)
.L_176:
        /*0120*/ 	.word	0x00000008
.L_177:


//--------------------- .nv.info._Z19sum_up_arrays_naivePfS_iii --------------------------
	.section	.nv.info._Z19sum_up_arrays_naivePfS_iii,"",@"SHT_CUDA_INFO"
	.sectionflags	@""
	.align	4


	//----- nvinfo : EIATTR_CUDA_API_VERSION
	.align		4
        /*0000*/ 	.byte	0x04, 0x37
        /*0002*/ 	.short	(.L_179 - .L_178)
.L_178:
        /*0004*/ 	.word	0x00000082


	//----- nvinfo : EIATTR_KPARAM_INFO
	.align		4
.L_179:
        /*0008*/ 	.byte	0x04, 0x17
        /*000a*/ 	.short	(.L_181 - .L_180)
.L_180:
        /*000c*/ 	.word	0x00000000
        /*0010*/ 	.short	0x0004
        /*0012*/ 	.short	0x0018
        /*0014*/ 	.byte	0x00, 0xf0, 0x11, 0x00


	//----- nvinfo : EIATTR_KPARAM_INFO
	.align		4
.L_181:
        /*0018*/ 	.byte	0x04, 0x17
        /*001a*/ 	.short	(.L_183 - .L_182)
.L_182:
        /*001c*/ 	.word	0x00000000
        /*0020*/ 	.short	0x0003
        /*0022*/ 	.short	0x0014
        /*0024*/ 	.byte	0x00, 0xf0, 0x11, 0x00


	//----- nvinfo : EIATTR_KPARAM_INFO
	.align		4
.L_183:
        /*0028*/ 	.byte	0x04, 0x17
        /*002a*/ 	.short	(.L_185 - .L_184)
.L_184:
        /*002c*/ 	.word	0x00000000
        /*0030*/ 	.short	0x0002
        /*0032*/ 	.short	0x0010
        /*0034*/ 	.byte	0x00, 0xf0, 0x11, 0x00


	//----- nvinfo : EIATTR_KPARAM_INFO
	.align		4
.L_185:
        /*0038*/ 	.byte	0x04, 0x17
        /*003a*/ 	.short	(.L_187 - .L_186)
.L_186:
        /*003c*/ 	.word	0x00000000
        /*0040*/ 	.short	0x0001
        /*0042*/ 	.short	0x0008
        /*0044*/ 	.byte	0x00, 0xf5, 0x21, 0x00


	//----- nvinfo : EIATTR_KPARAM_INFO
	.align		4
.L_187:
        /*0048*/ 	.byte	0x04, 0x17
        /*004a*/ 	.short	(.L_189 - .L_188)
.L_188:
        /*004c*/ 	.word	0x00000000
        /*0050*/ 	.short	0x0000
        /*0052*/ 	.short	0x0000
        /*0054*/ 	.byte	0x00, 0xf5, 0x21, 0x00


	//----- nvinfo : EIATTR_SPARSE_MMA_MASK
	.align		4
.L_189:
        /*0058*/ 	.byte	0x03, 0x50
        /*005a*/ 	.short	0x0000


	//----- nvinfo : EIATTR_MAXREG_COUNT
	.align		4
        /*005c*/ 	.byte	0x03, 0x1b
        /*005e*/ 	.short	0x00ff


	//----- nvinfo : EIATTR_NUM_BARRIERS
	.align		4
        /*0060*/ 	.byte	0x02, 0x4c
        /*0062*/ 	.byte	0x01
	.zero		1


	//----- nvinfo : EIATTR_MERCURY_ISA_VERSION
	.align		4
        /*0064*/ 	.byte	0x03, 0x5f
        /*0066*/ 	.short	0x0101


	//----- nvinfo : EIATTR_VRC_CTA_INIT_COUNT
	.align		4
        /*0068*/ 	.byte	0x02, 0x4a
	.zero		1
	.zero		1


	//----- nvinfo : EIATTR_EXIT_INSTR_OFFSETS
	.align		4
        /*006c*/ 	.byte	0x04, 0x1c
        /*006e*/ 	.short	(.L_191 - .L_190)


	//   ....[0]....
.L_190:
        /*0070*/ 	.word	0x000001b0


	//----- nvinfo : EIATTR_CRS_STACK_SIZE
	.align		4
.L_191:
        /*0074*/ 	.byte	0x04, 0x1e
        /*0076*/ 	.short	(.L_193 - .L_192)
.L_192:
        /*0078*/ 	.word	0x00000000


	//----- nvinfo : EIATTR_CBANK_PARAM_SIZE
	.align		4
.L_193:
        /*007c*/ 	.byte	0x03, 0x19
        /*007e*/ 	.short	0x001c


	//----- nvinfo : EIATTR_PARAM_CBANK
	.align		4
        /*0080*/ 	.byte	0x04, 0x0a
        /*0082*/ 	.short	(.L_195 - .L_194)
	.align		4
.L_194:
        /*0084*/ 	.word	index@(.nv.constant0._Z19sum_up_arrays_naivePfS_iii)
        /*0088*/ 	.short	0x0380
        /*008a*/ 	.short	0x001c


	//----- nvinfo : EIATTR_SW_WAR
	.align		4
.L_195:
        /*008c*/ 	.byte	0x04, 0x36
        /*008e*/ 	.short	(.L_197 - .L_196)
.L_196:
        /*0090*/ 	.word	0x00000008
.L_197:


//--------------------- .nv.info._Z27sum_up_arrays_by_reduction1PhPfi --------------------------
	.section	.nv.info._Z27sum_up_arrays_by_reduction1PhPfi,"",@"SHT_CUDA_INFO"
	.sectionflags	@""
	.align	4


	//----- nvinfo : EIATTR_CUDA_API_VERSION
	.align		4
        /*0000*/ 	.byte	0x04, 0x37
        /*0002*/ 	.short	(.L_199 - .L_198)
.L_198:
        /*0004*/ 	.word	0x00000082


	//----- nvinfo : EIATTR_KPARAM_INFO
	.align		4
.L_199:
        /*0008*/ 	.byte	0x04, 0x17
        /*000a*/ 	.short	(.L_201 - .L_200)
.L_200:
        /*000c*/ 	.word	0x00000000
        /*0010*/ 	.short	0x0002
        /*0012*/ 	.short	0x0010
        /*0014*/ 	.byte	0x00, 0xf0, 0x11, 0x00


	//----- nvinfo : EIATTR_KPARAM_INFO
	.align		4
.L_201:
        /*0018*/ 	.byte	0x04, 0x17
        /*001a*/ 	.short	(.L_203 - .L_202)
.L_202:
        /*001c*/ 	.word	0x00000000
        /*0020*/ 	.short	0x0001
        /*0022*/ 	.short	0x0008
        /*0024*/ 	.byte	0x00, 0xf5, 0x21, 0x00


	//----- nvinfo : EIATTR_KPARAM_INFO
	.align		4
.L_203:
        /*0028*/ 	.byte	0x04, 0x17
        /*002a*/ 	.short	(.L_205 - .L_204)
.L_204:
        /*002c*/ 	.word	0x00000000
        /*0030*/ 	.short	0x0000
        /*0032*/ 	.short	0x0000
        /*0034*/ 	.byte	0x00, 0xf5, 0x21, 0x00


	//----- nvinfo : EIATTR_SPARSE_MMA_MASK
	.align		4
.L_205:
        /*0038*/ 	.byte	0x03, 0x50
        /*003a*/ 	.short	0x0000


	//----- nvinfo : EIATTR_MAXREG_COUNT
	.align		4
        /*003c*/ 	.byte	0x03, 0x1b
        /*003e*/ 	.short	0x00ff


	//----- nvinfo : EIATTR_NUM_BARRIERS
	.align		4
        /*0040*/ 	.byte	0x02, 0x4c
        /*0042*/ 	.byte	0x01
	.zero		1


	//----- nvinfo : EIATTR_MERCURY_ISA_VERSION
	.align		4
        /*0044*/ 	.byte	0x03, 0x5f
        /*0046*/ 	.short	0x0101


	//----- nvinfo : EIATTR_VRC_CTA_INIT_COUNT
	.align		4
        /*0048*/ 	.byte	0x02, 0x4a
	.zero		1
	.zero		1


	//----- nvinfo : EIATTR_EXIT_INSTR_OFFSETS
	.align		4
        /*004c*/ 	.byte	0x04, 0x1c
        /*004e*/ 	.short	(.L_207 - .L_206)


	//   ....[0]....
.L_206:
        /*0050*/ 	.word	0x00000230


	//   ....[1]....
        /*0054*/ 	.word	0x000002b0


	//----- nvinfo : EIATTR_CBANK_PARAM_SIZE
	.align		4
.L_207:
        /*0058*/ 	.byte	0x03, 0x19
        /*005a*/ 	.short	0x0014


	//----- nvinfo : EIATTR_PARAM_CBANK
	.align		4
        /*005c*/ 	.byte	0x04, 0x0a
        /*005e*/ 	.short	(.L_209 - .L_208)
	.align		4
.L_208:
        /*0060*/ 	.word	index@(.nv.constant0._Z27sum_up_arrays_by_reduction1PhPfi)
        /*0064*/ 	.short	0x0380
        /*0066*/ 	.short	0x0014


	//----- nvinfo : EIATTR_SW_WAR
	.align		4
.L_209:
        /*0068*/ 	.byte	0x04, 0x36
        /*006a*/ 	.short	(.L_211 - .L_210)
.L_210:
        /*006c*/ 	.word	0x00000008
.L_211:


//--------------------- .nv.info._Z26sum_up_arrays_by_reductionPfS_i --------------------------
	.section	.nv.info._Z26sum_up_arrays_by_reductionPfS_i,"",@"SHT_CUDA_INFO"
	.sectionflags	@""
	.align	4


	//----- nvinfo : EIATTR_CUDA_API_VERSION
	.align		4
        /*0000*/ 	.byte	0x04, 0x37
        /*0002*/ 	.short	(.L_213 - .L_212)
.L_212:
        /*0004*/ 	.word	0x00000082


	//----- nvinfo : EIATTR_KPARAM_INFO
	.align		4
.L_213:
        /*0008*/ 	.byte	0x04, 0x17
        /*000a*/ 	.short	(.L_215 - .L_214)
.L_214:
        /*000c*/ 	.word	0x00000000
        /*0010*/ 	.short	0x0002
        /*0012*/ 	.short	0x0010
        /*0014*/ 	.byte	0x00, 0xf0, 0x11, 0x00


	//----- nvinfo : EIATTR_KPARAM_INFO
	.align		4
.L_215:
        /*0018*/ 	.byte	0x04, 0x17
        /*001a*/ 	.short	(.L_217 - .L_216)
.L_216:
        /*001c*/ 	.word	0x00000000
        /*0020*/ 	.short	0x0001
        /*0022*/ 	.short	0x0008
        /*0024*/ 	.byte	0x00, 0xf5, 0x21, 0x00


	//----- nvinfo : EIATTR_KPARAM_INFO
	.align		4
.L_217:
        /*0028*/ 	.byte	0x04, 0x17
        /*002a*/ 	.short	(.L_219 - .L_218)
.L_218:
        /*002c*/ 	.word	0x00000000
        /*0030*/ 	.short	0x0000
        /*0032*/ 	.short	0x0000
        /*0034*/ 	.byte	0x00, 0xf5, 0x21, 0x00


	//----- nvinfo : EIATTR_SPARSE_MMA_MASK
	.align		4
.L_219:
        /*0038*/ 	.byte	0x03, 0x50
        /*003a*/ 	.short	0x0000


	//----- nvinfo : EIATTR_MAXREG_COUNT
	.align		4
        /*003c*/ 	.byte	0x03, 0x1b
        /*003e*/ 	.short	0x00ff


	//----- nvinfo : EIATTR_NUM_BARRIERS
	.align		4
        /*0040*/ 	.byte	0x02, 0x4c
        /*0042*/ 	.byte	0x01
	.zero		1


	//----- nvinfo : EIATTR_MERCURY_ISA_VERSION
	.align		4
        /*0044*/ 	.byte	0x03, 0x5f
        /*0046*/ 	.short	0x0101


	//----- nvinfo : EIATTR_VRC_CTA_INIT_COUNT
	.align		4
        /*0048*/ 	.byte	0x02, 0x4a
	.zero		1
	.zero		1


	//----- nvinfo : EIATTR_EXIT_INSTR_OFFSETS
	.align		4
        /*004c*/ 	.byte	0x04, 0x1c
        /*004e*/ 	.short	(.L_221 - .L_220)


	//   ....[0]....
.L_220:
        /*0050*/ 	.word	0x00000210


	//   ....[1]....
        /*0054*/ 	.word	0x00000290


	//----- nvinfo : EIATTR_CBANK_PARAM_SIZE
	.align		4
.L_221:
        /*0058*/ 	.byte	0x03, 0x19
        /*005a*/ 	.short	0x0014


	//----- nvinfo : EIATTR_PARAM_CBANK
	.align		4
        /*005c*/ 	.byte	0x04, 0x0a
        /*005e*/ 	.short	(.L_223 - .L_222)
	.align		4
.L_222:
        /*0060*/ 	.word	index@(.nv.constant0._Z26sum_up_arrays_by_reductionPfS_i)
        /*0064*/ 	.short	0x0380
        /*0066*/ 	.short	0x0014


	//----- nvinfo : EIATTR_SW_WAR
	.align		4
.L_223:
        /*0068*/ 	.byte	0x04, 0x36
        /*006a*/ 	.short	(.L_225 - .L_224)
.L_224:
        /*006c*/ 	.word	0x00000008
.L_225:


//--------------------- .nv.info._Z24multiply_rgbImage_byMaskPfPhS0_S_S_S_S_S_S_iii --------------------------
	.section	.nv.info._Z24multiply_rgbImage_byMaskPfPhS0_S_S_S_S_S_S_iii,"",@"SHT_CUDA_INFO"
	.sectionflags	@""
	.align	4


	//----- nvinfo : EIATTR_CUDA_API_VERSION
	.align		4
        /*0000*/ 	.byte	0x04, 0x37
        /*0002*/ 	.short	(.L_227 - .L_226)
.L_226:
        /*0004*/ 	.word	0x00000082


	//----- nvinfo : EIATTR_KPARAM_INFO
	.align		4
.L_227:
        /*0008*/ 	.byte	0x04, 0x17
        /*000a*/ 	.short	(.L_229 - .L_228)
.L_228:
        /*000c*/ 	.word	0x00000000
        /*0010*/ 	.short	0x000b
        /*0012*/ 	.short	0x0050
        /*0014*/ 	.byte	0x00, 0xf0, 0x11, 0x00


	//----- nvinfo : EIATTR_KPARAM_INFO
	.align		4
.L_229:
        /*0018*/ 	.byte	0x04, 0x17
        /*001a*/ 	.short	(.L_231 - .L_230)
.L_230:
        /*001c*/ 	.word	0x00000000
        /*0020*/ 	.short	0x000a
        /*0022*/ 	.short	0x004c
        /*0024*/ 	.byte	0x00, 0xf0, 0x11, 0x00


	//----- nvinfo : EIATTR_KPARAM_INFO
	.align		4
.L_231:
        /*0028*/ 	.byte	0x04, 0x17
        /*002a*/ 	.short	(.L_233 - .L_232)
.L_232:
        /*002c*/ 	.word	0x00000000
        /*0030*/ 	.short	0x0009
        /*0032*/ 	.short	0x0048
        /*0034*/ 	.byte	0x00, 0xf0, 0x11, 0x00


	//----- nvinfo : EIATTR_KPARAM_INFO
	.align		4
.L_233:
        /*0038*/ 	.byte	0x04, 0x17
        /*003a*/ 	.short	(.L_235 - .L_234)
.L_234:
        /*003c*/ 	.word	0x00000000
        /*0040*/ 	.short	0x0008
        /*0042*/ 	.short	0x0040
        /*0044*/ 	.byte	0x00, 0xf5, 0x21, 0x00


	//----- nvinfo : EIATTR_KPARAM_INFO
	.align		4
.L_235:
        /*0048*/ 	.byte	0x04, 0x17
        /*004a*/ 	.short	(.L_237 - .L_236)
.L_236:
        /*004c*/ 	.word	0x00000000
        /*0050*/ 	.short	0x0007
        /*0052*/ 	.short	0x0038
        /*0054*/ 	.byte	0x00, 0xf5, 0x21, 0x00


	//----- nvinfo : EIATTR_KPARAM_INFO
	.align		4
.L_237:
        /*0058*/ 	.byte	0x04, 0x17
        /*005a*/ 	.short	(.L_239 - .L_238)
.L_238:
        /*005c*/ 	.word	0x00000000
        /*0060*/ 	.short	0x0006
        /*0062*/ 	.short	0x0030
        /*0064*/ 	.byte	0x00, 0xf5, 0x21, 0x00


	//----- nvinfo : EIATTR_KPARAM_INFO
	.align		4
.L_239:
        /*0068*/ 	.byte	0x04, 0x17
        /*006a*/ 	.short	(.L_241 - .L_240)
.L_240:
        /*006c*/ 	.word	0x00000000
        /*0070*/ 	.short	0x0005
        /*0072*/ 	.short	0x0028
        /*0074*/ 	.byte	0x00, 0xf5, 0x21, 0x00


	//----- nvinfo : EIATTR_KPARAM_INFO
	.align		4
.L_241:
        /*0078*/ 	.byte	0x04, 0x17
        /*007a*/ 	.short	(.L_243 - .L_242)
.L_242:
        /*007c*/ 	.word	0x00000000
        /*0080*/ 	.short	0x0004
        /*0082*/ 	.short	0x0020
        /*0084*/ 	.byte	0x00, 0xf5, 0x21, 0x00


	//----- nvinfo : EIATTR_KPARAM_INFO
	.align		4
.L_243:
        /*0088*/ 	.byte	0x04, 0x17
        /*008a*/ 	.short	(.L_245 - .L_244)
.L_244:
        /*008c*/ 	.word	0x00000000
        /*0090*/ 	.short	0x0003
        /*0092*/ 	.short	0x0018
        /*0094*/ 	.byte	0x00, 0xf5, 0x21, 0x00


	//----- nvinfo : EIATTR_KPARAM_INFO
	.align		4
.L_245:
        /*0098*/ 	.byte	0x04, 0x17
        /*009a*/ 	.short	(.L_247 - .L_246)
.L_246:
        /*009c*/ 	.word	0x00000000
        /*00a0*/ 	.short	0x0002
        /*00a2*/ 	.short	0x0010
        /*00a4*/ 	.byte	0x00, 0xf5, 0x21, 0x00


	//----- nvinfo : EIATTR_KPARAM_INFO
	.align		4
.L_247:
        /*00a8*/ 	.byte	0x04, 0x17
        /*00aa*/ 	.short	(.L_249 - .L_248)
.L_248:
        /*00ac*/ 	.word	0x00000000
        /*00b0*/ 	.short	0x0001
        /*00b2*/ 	.short	0x0008
        /*00b4*/ 	.byte	0x00, 0xf5, 0x21, 0x00


	//----- nvinfo : EIATTR_KPARAM_INFO
	.align		4
.L_249:
        /*00b8*/ 	.byte	0x04, 0x17
        /*00ba*/ 	.short	(.L_251 - .L_250)
.L_250:
        /*00bc*/ 	.word	0x00000000
        /*00c0*/ 	.short	0x0000
        /*00c2*/ 	.short	0x0000
        /*00c4*/ 	.byte	0x00, 0xf5, 0x21, 0x00


	//----- nvinfo : EIATTR_SPARSE_MMA_MASK
	.align		4
.L_251:
        /*00c8*/ 	.byte	0x03, 0x50
        /*00ca*/ 	.short	0x0000


	//----- nvinfo : EIATTR_MAXREG_COUNT
	.align		4
        /*00cc*/ 	.byte	0x03, 0x1b
        /*00ce*/ 	.short	0x00ff


	//----- nvinfo : EIATTR_MERCURY_ISA_VERSION
	.align		4
        /*00d0*/ 	.byte	0x03, 0x5f
        /*00d2*/ 	.short	0x0101


	//----- nvinfo : EIATTR_VRC_CTA_INIT_COUNT
	.align		4
        /*00d4*/ 	.byte	0x02, 0x4a
	.zero		1
	.zero		1


	//----- nvinfo : EIATTR_EXIT_INSTR_OFFSETS
	.align		4
        /*00d8*/ 	.byte	0x04, 0x1c
        /*00da*/ 	.short	(.L_253 - .L_252)


	//   ....[0]....
.L_252:
        /*00dc*/ 	.word	0x000000c0


	//   ....[1]....
        /*00e0*/ 	.word	0x00000410


	//----- nvinfo : EIATTR_CBANK_PARAM_SIZE
	.align		4
.L_253:
        /*00e4*/ 	.byte	0x03, 0x19
        /*00e6*/ 	.short	0x0054


	//----- nvinfo : EIATTR_PARAM_CBANK
	.align		4
        /*00e8*/ 	.byte	0x04, 0x0a
        /*00ea*/ 	.short	(.L_255 - .L_254)
	.align		4
.L_254:
        /*00ec*/ 	.word	index@(.nv.constant0._Z24multiply_rgbImage_byMaskPfPhS0_S_S_S_S_S_S_iii)
        /*00f0*/ 	.short	0x0380
        /*00f2*/ 	.short	0x0054


	//----- nvinfo : EIATTR_SW_WAR
	.align		4
.L_255:
        /*00f4*/ 	.byte	0x04, 0x36
        /*00f6*/ 	.short	(.L_257 - .L_256)
.L_256:
        /*00f8*/ 	.word	0x00000008
.L_257:


//--------------------- .nv.callgraph             --------------------------
	.section	.nv.callgraph,"",@"SHT_CUDA_CALLGRAPH"
	.align	4
	.sectionentsize	8
	.align		4
        /*0000*/ 	.word	0x00000000
	.align		4
        /*0004*/ 	.word	0xffffffff
	.align		4
        /*0008*/ 	.word	0x00000000
	.align		4
        /*000c*/ 	.word	0xfffffffe
	.align		4
        /*0010*/ 	.word	0x00000000
	.align		4
        /*0014*/ 	.word	0xfffffffd
	.align		4
        /*0018*/ 	.word	0x00000000
	.align		4
        /*001c*/ 	.word	0xfffffffc


//--------------------- .text._Z37calculate_final_image_optimised_constPfS_S_S_S_S_iii --------------------------
	.section	.text._Z37calculate_final_image_optimised_constPfS_S_S_S_S_iii,"ax",@progbits
	.align	128
        .global         _Z37calculate_final_image_optimised_constPfS_S_S_S_S_iii
        .type           _Z37calculate_final_image_optimised_constPfS_S_S_S_S_iii,@function
        .size           _Z37calculate_final_image_optimised_constPfS_S_S_S_S_iii,(.L_x_96 - _Z37calculate_final_image_optimised_constPfS_S_S_S_S_iii)
        .other          _Z37calculate_final_image_optimised_constPfS_S_S_S_S_iii,@"STO_CUDA_ENTRY STV_DEFAULT"
_Z37calculate_final_image_optimised_constPfS_S_S_S_S_iii:
.text._Z37calculate_final_image_optimised_constPfS_S_S_S_S_iii:
[----:B------:R-:W-:Y:S01]  /*0000*/  LDC R1, c[0x0][0x37c] ;  /* 0x0000df00ff017b82 */ /* 0x000fe20000000800 */
[----:B------:R-:W0:Y:S07]  /*0010*/  S2R R3, SR_TID.Y ;  /* 0x0000000000037919 */ /* 0x000e2e0000002200 */
[----:B------:R-:W1:Y:S01]  /*0020*/  LDC R5, c[0x0][0x360] ;  /* 0x0000d800ff057b82 */ /* 0x000e620000000800 */
[----:B------:R-:W2:Y:S01]  /*0030*/  LDCU.64 UR6, c[0x0][0x3b0] ;  /* 0x00007600ff0677ac */ /* 0x000ea20008000a00 */
[----:B------:R-:W-:Y:S01]  /*0040*/  BSSY.RECONVERGENT B0, `(.L_x_0) ;  /* 0x000006a000007945 */ /* 0x000fe20003800200 */
[----:B------:R-:W1:Y:S05]  /*0050*/  S2R R0, SR_TID.X ;  /* 0x0000000000007919 */ /* 0x000e6a0000002100 */
[----:B------:R-:W0:Y:S08]  /*0060*/  S2UR UR5, SR_CTAID.Y ;  /* 0x00000000000579c3 */ /* 0x000e300000002600 */
[----:B------:R-:W0:Y:S08]  /*0070*/  LDC R2, c[0x0][0x364] ;  /* 0x0000d900ff027b82 */ /* 0x000e300000000800 */
[----:B------:R-:W1:Y:S01]  /*0080*/  S2UR UR4, SR_CTAID.X ;  /* 0x00000000000479c3 */ /* 0x000e620000002500 */
[----:B0-----:R-:W-:-:S05]  /*0090*/  IMAD R3, R2, UR5, R3 ;  /* 0x0000000502037c24 */ /* 0x001fca000f8e0203 */
[----:B--2---:R-:W-:Y:S01]  /*00a0*/  ISETP.GE.AND P0, PT, R3, UR7, PT ;  /* 0x0000000703007c0c */ /* 0x004fe2000bf06270 */
[----:B-1----:R-:W-:-:S05]  /*00b0*/  IMAD R0, R5, UR4, R0 ;  /* 0x0000000405007c24 */ /* 0x002fca000f8e0200 */
[----:B------:R-:W-:-:S13]  /*00c0*/  ISETP.GE.OR P0, PT, R0, UR6, P0 ;  /* 0x0000000600007c0c */ /* 0x000fda0008706670 */
[----:B------:R-:W-:Y:S05]  /*00d0*/  @P0 BRA `(.L_x_1) ;  /* 0x0000000400800947 */ /* 0x000fea0003800000 */
[----:B------:R-:W0:Y:S01]  /*00e0*/  LDC.64 R12, c[0x0][0x358] ;  /* 0x0000d600ff0c7b82 */ /* 0x000e220000000a00 */
[----:B------:R-:W-:-:S07]  /*00f0*/  IMAD R3, R3, UR6, R0 ;  /* 0x0000000603037c24 */ /* 0x000fce000f8e0200 */
[----:B------:R-:W1:Y:S08]  /*0100*/  LDC.64 R4, c[0x0][0x3a0] ;  /* 0x0000e800ff047b82 */ /* 0x000e700000000a00 */
[----:B------:R-:W2:Y:S01]  /*0110*/  LDC.64 R10, c[0x0][0x398] ;  /* 0x0000e600ff0a7b82 */ /* 0x000ea20000000a00 */
[----:B0-----:R-:W-:Y:S02]  /*0120*/  R2UR UR4, R12 ;  /* 0x000000000c0472ca */ /* 0x001fe400000e0000 */
[----:B------:R-:W-:Y:S01]  /*0130*/  R2UR UR5, R13 ;  /* 0x000000000d0572ca */ /* 0x000fe200000e0000 */
[----:B-1----:R-:W-:-:S12]  /*0140*/  IMAD.WIDE R4, R3, 0x4, R4 ;  /* 0x0000000403047825 */ /* 0x002fd800078e0204 */
[----:B------:R-:W3:Y:S01]  /*0150*/  LDG.E R4, desc[UR4][R4.64] ;  /* 0x0000000404047981 */ /* 0x000ee2000c1e1900 */
[----:B------:R-:W0:Y:S01]  /*0160*/  LDCU UR4, c[0x0][0x3b8] ;  /* 0x00007700ff0477ac */ /* 0x000e220008000800 */
[----:B------:R-:W-:Y:S01]  /*0170*/  IMAD.MOV.U32 R14, RZ, RZ, 0x7318fc50 ;  /* 0x7318fc50ff0e7424 */ /* 0x000fe200078e00ff */
[C---:B------:R-:W-:Y:S01]  /*0180*/  R2UR UR8, R12.reuse ;  /* 0x000000000c0872ca */ /* 0x040fe200000e0000 */
[----:B------:R-:W-:Y:S01]  /*0190*/  IMAD.MOV.U32 R15, RZ, RZ, 0x3ff212d7 ;  /* 0x3ff212d7ff0f7424 */ /* 0x000fe200078e00ff */
[C---:B------:R-:W-:Y:S02]  /*01a0*/  R2UR UR9, R13.reuse ;  /* 0x000000000d0972ca */ /* 0x040fe400000e0000 */
[C---:B------:R-:W-:Y:S02]  /*01b0*/  R2UR UR10, R12.reuse ;  /* 0x000000000c0a72ca */ /* 0x040fe400000e0000 */
[----:B------:R-:W-:Y:S02]  /*01c0*/  R2UR UR11, R13 ;  /* 0x000000000d0b72ca */ /* 0x000fe400000e0000 */
[----:B------:R-:W-:-:S02]  /*01d0*/  R2UR UR12, R12 ;  /* 0x000000000c0c72ca */ /* 0x000fc400000e0000 */
[----:B------:R-:W-:Y:S01]  /*01e0*/  R2UR UR13, R13 ;  /* 0x000000000d0d72ca */ /* 0x000fe200000e0000 */
[----:B0-----:R-:W-:Y:S01]  /*01f0*/  IMAD R6, R3, UR4, RZ ;  /* 0x0000000403067c24 */ /* 0x001fe2000f8e02ff */
[----:B------:R-:W-:Y:S02]  /*0200*/  UMOV UR4, 0x40084b5e ;  /* 0x40084b5e00047882 */ /* 0x000fe40000000000 */
[----:B------:R-:W-:Y:S02]  /*0210*/  IMAD.U32 R16, RZ, RZ, UR4 ;  /* 0x00000004ff107e24 */ /* 0x000fe4000f8e00ff */
[----:B--2---:R-:W-:-:S05]  /*0220*/  IMAD.WIDE R10, R6, 0x4, R10 ;  /* 0x00000004060a7825 */ /* 0x004fca00078e020a */
[----:B------:R-:W5:Y:S04]  /*0230*/  LDG.E R7, desc[UR8][R10.64] ;  /* 0x000000080a077981 */ /* 0x000f68000c1e1900 */
[----:B------:R-:W5:Y:S04]  /*0240*/  LDG.E R2, desc[UR10][R10.64+0x4] ;  /* 0x0000040a0a027981 */ /* 0x000f68000c1e1900 */
[----:B------:R0:W5:Y:S01]  /*0250*/  LDG.E R8, desc[UR12][R10.64+0x8] ;  /* 0x0000080c0a087981 */ /* 0x000162000c1e1900 */
[----:B------:R-:W-:Y:S01]  /*0260*/  BSSY.RECONVERGENT B1, `(.L_x_2) ;  /* 0x0000011000017945 */ /* 0x000fe20003800200 */
[----:B---3--:R-:W-:-:S06]  /*0270*/  FADD R4, -R4, 1 ;  /* 0x3f80000004047421 */ /* 0x008fcc0000000100 */
[----:B------:R-:W1:Y:S02]  /*0280*/  F2F.F64.F32 R4, R4 ;  /* 0x0000000400047310 */ /* 0x000e640000201800 */
[----:B-1----:R-:W-:-:S06]  /*0290*/  DFMA R14, R4, R14, 1 ;  /* 0x3ff00000040e742b */ /* 0x002fcc000000000e */
[----:B------:R-:W1:Y:S08]  /*02a0*/  F2F.F32.F64 R3, R14 ;  /* 0x0000000e00037310 */ /* 0x000e700000301000 */
[----:B-1----:R-:W1:Y:S08]  /*02b0*/  MUFU.RCP R0, R3 ;  /* 0x0000000300007308 */ /* 0x002e700000001000 */
[----:B------:R-:W2:Y:S01]  /*02c0*/  FCHK P0, R16, R3 ;  /* 0x0000000310007302 */ /* 0x000ea20000000000 */
[----:B-1----:R-:W-:-:S04]  /*02d0*/  FFMA R9, -R3, R0, 1 ;  /* 0x3f80000003097423 */ /* 0x002fc80000000100 */
[----:B------:R-:W-:-:S04]  /*02e0*/  FFMA R0, R0, R9, R0 ;  /* 0x0000000900007223 */ /* 0x000fc80000000000 */
[----:B0-----:R-:W-:-:S04]  /*02f0*/  FFMA R10, R0, 2.1296000480651855469, RZ ;  /* 0x40084b5e000a7823 */ /* 0x001fc800000000ff */
[----:B------:R-:W-:-:S04]  /*0300*/  FFMA R9, -R3, R10, 2.1296000480651855469 ;  /* 0x40084b5e03097423 */ /* 0x000fc8000000010a */
[----:B------:R-:W-:Y:S01]  /*0310*/  FFMA R10, R0, R9, R10 ;  /* 0x00000009000a7223 */ /* 0x000fe2000000000a */
[----:B--2---:R-:W-:Y:S06]  /*0320*/  @!P0 BRA `(.L_x_3) ;  /* 0x0000000000108947 */ /* 0x004fec0003800000 */
[----:B------:R-:W-:Y:S01]  /*0330*/  IMAD.MOV.U32 R0, RZ, RZ, 0x40084b5e ;  /* 0x40084b5eff007424 */ /* 0x000fe200078e00ff */
[----:B------:R-:W-:-:S07]  /*0340*/  MOV R14, 0x360 ;  /* 0x00000360000e7802 */ /* 0x000fce0000000f00 */
[----:B-----5:R-:W-:Y:S05]  /*0350*/  CALL.REL.NOINC `($__internal_0_$__cuda_sm3x_div_rn_noftz_f32_slowpath) ;  /* 0x0000000000ec7944 */ /* 0x020fea0003c00000 */
[----:B------:R-:W-:-:S07]  /*0360*/  IMAD.MOV.U32 R10, RZ, RZ, R0 ;  /* 0x000000ffff0a7224 */ /* 0x000fce00078e0000 */
.L_x_3:
[----:B------:R-:W-:Y:S05]  /*0370*/  BSYNC.RECONVERGENT B1 ;  /* 0x0000000000017941 */ /* 0x000fea0003800200 */
.L_x_2:
[----:B------:R-:W-:Y:S01]  /*0380*/  IMAD.MOV.U32 R14, RZ, RZ, 0x57a786c2 ;  /* 0x57a786c2ff0e7424 */ /* 0x000fe200078e00ff */
[----:B------:R-:W-:Y:S01]  /*0390*/  UMOV UR4, 0x400ccb29 ;  /* 0x400ccb2900047882 */ /* 0x000fe20000000000 */
[----:B------:R-:W-:Y:S01]  /*03a0*/  IMAD.MOV.U32 R15, RZ, RZ, 0x3ff332ca ;  /* 0x3ff332caff0f7424 */ /* 0x000fe200078e00ff */
[----:B------:R-:W-:Y:S01]  /*03b0*/  MOV R18, UR4 ;  /* 0x0000000400127c02 */ /* 0x000fe20008000f00 */
[----:B------:R-:W-:Y:S04]  /*03c0*/  BSSY.RECONVERGENT B1, `(.L_x_4) ;  /* 0x000000f000017945 */ /* 0x000fe80003800200 */
[----:B------:R-:W-:-:S06]  /*03d0*/  DFMA R14, R4, R14, 1 ;  /* 0x3ff00000040e742b */ /* 0x000fcc000000000e */
[----:B------:R-:W0:Y:S08]  /*03e0*/  F2F.F32.F64 R3, R14 ;  /* 0x0000000e00037310 */ /* 0x000e300000301000 */
[----:B0-----:R-:W0:Y:S08]  /*03f0*/  MUFU.RCP R0, R3 ;  /* 0x0000000300007308 */ /* 0x001e300000001000 */
[----:B------:R-:W1:Y:S01]  /*0400*/  FCHK P0, R18, R3 ;  /* 0x0000000312007302 */ /* 0x000e620000000000 */
[----:B0-----:R-:W-:-:S04]  /*0410*/  FFMA R9, -R3, R0, 1 ;  /* 0x3f80000003097423 */ /* 0x001fc80000000100 */
[----:B------:R-:W-:-:S04]  /*0420*/  FFMA R0, R0, R9, R0 ;  /* 0x0000000900007223 */ /* 0x000fc80000000000 */
[----:B------:R-:W-:-:S04]  /*0430*/  FFMA R9, R0, 2.1998999118804931641, RZ ;  /* 0x400ccb2900097823 */ /* 0x000fc800000000ff */
[----:B------:R-:W-:-:S04]  /*0440*/  FFMA R16, -R3, R9, 2.1998999118804931641 ;  /* 0x400ccb2903107423 */ /* 0x000fc80000000109 */
[----:B------:R-:W-:Y:S01]  /*0450*/  FFMA R9, R0, R16, R9 ;  /* 0x0000001000097223 */ /* 0x000fe20000000009 */
[----:B-1----:R-:W-:Y:S06]  /*0460*/  @!P0 BRA `(.L_x_5) ;  /* 0x0000000000108947 */ /* 0x002fec0003800000 */
[----:B------:R-:W-:Y:S01]  /*0470*/  IMAD.MOV.U32 R0, RZ, RZ, 0x400ccb29 ;  /* 0x400ccb29ff007424 */ /* 0x000fe200078e00ff */
[----:B------:R-:W-:-:S07]  /*0480*/  MOV R14, 0x4a0 ;  /* 0x000004a0000e7802 */ /* 0x000fce0000000f00 */
[----:B-----5:R-:W-:Y:S05]  /*0490*/  CALL.REL.NOINC `($__internal_0_$__cuda_sm3x_div_rn_noftz_f32_slowpath) ;  /* 0x00000000009c7944 */ /* 0x020fea0003c00000 */
[----:B------:R-:W-:-:S07]  /*04a0*/  IMAD.MOV.U32 R9, RZ, RZ, R0 ;  /* 0x000000ffff097224 */ /* 0x000fce00078e0000 */
.L_x_5:
[----:B------:R-:W-:Y:S05]  /*04b0*/  BSYNC.RECONVERGENT B1 ;  /* 0x0000000000017941 */ /* 0x000fea0003800200 */
.L_x_4:
[----:B------:R-:W-:Y:S01]  /*04c0*/  IMAD.MOV.U32 R14, RZ, RZ, 0x3404ea4b ;  /* 0x3404ea4bff0e7424 */ /* 0x000fe200078e00ff */
[----:B------:R-:W-:Y:S01]  /*04d0*/  UMOV UR4, 0x3fe8d845 ;  /* 0x3fe8d84500047882 */ /* 0x000fe20000000000 */
[----:B------:R-:W-:Y:S01]  /*04e0*/  IMAD.MOV.U32 R15, RZ, RZ, 0x3fea3611 ;  /* 0x3fea3611ff0f7424 */ /* 0x000fe200078e00ff */
[----:B------:R-:W-:Y:S01]  /*04f0*/  BSSY.RECONVERGENT B1, `(.L_x_6) ;  /* 0x0000010000017945 */ /* 0x000fe20003800200 */
[----:B------:R-:W-:-:S04]  /*0500*/  IMAD.U32 R16, RZ, RZ, UR4 ;  /* 0x00000004ff107e24 */ /* 0x000fc8000f8e00ff */
[----:B------:R-:W-:-:S06]  /*0510*/  DFMA R4, R4, R14, 1 ;  /* 0x3ff000000404742b */ /* 0x000fcc000000000e */
[----:B------:R-:W0:Y:S08]  /*0520*/  F2F.F32.F64 R3, R4 ;  /* 0x0000000400037310 */ /* 0x000e300000301000 */
[----:B0-----:R-:W0:Y:S08]  /*0530*/  MUFU.RCP R0, R3 ;  /* 0x0000000300007308 */ /* 0x001e300000001000 */
[----:B------:R-:W1:Y:S01]  /*0540*/  FCHK P0, R16, R3 ;  /* 0x0000000310007302 */ /* 0x000e620000000000 */
[----:B0-----:R-:W-:-:S04]  /*0550*/  FFMA R11, -R3, R0, 1 ;  /* 0x3f800000030b7423 */ /* 0x001fc80000000100 */
[----:B------:R-:W-:-:S04]  /*0560*/  FFMA R0, R0, R11, R0 ;  /* 0x0000000b00007223 */ /* 0x000fc80000000000 */
[----:B------:R-:W-:-:S04]  /*0570*/  FFMA R11, R0, 1.8191000223159790039, RZ ;  /* 0x3fe8d845000b7823 */ /* 0x000fc800000000ff */
[----:B------:R-:W-:-:S04]  /*0580*/  FFMA R14, -R3, R11, 1.8191000223159790039 ;  /* 0x3fe8d845030e7423 */ /* 0x000fc8000000010b */
[----:B------:R-:W-:Y:S01]  /*0590*/  FFMA R11, R0, R14, R11 ;  /* 0x0000000e000b7223 */ /* 0x000fe2000000000b */
[----:B-1----:R-:W-:Y:S06]  /*05a0*/  @!P0 BRA `(.L_x_7) ;  /* 0x0000000000108947 */ /* 0x002fec0003800000 */
[----:B------:R-:W-:Y:S01]  /*05b0*/  IMAD.MOV.U32 R0, RZ, RZ, 0x3fe8d845 ;  /* 0x3fe8d845ff007424 */ /* 0x000fe200078e00ff */
[----:B------:R-:W-:-:S07]  /*05c0*/  MOV R14, 0x5e0 ;  /* 0x000005e0000e7802 */ /* 0x000fce0000000f00 */
[----:B-----5:R-:W-:Y:S05]  /*05d0*/  CALL.REL.NOINC `($__internal_0_$__cuda_sm3x_div_rn_noftz_f32_slowpath) ;  /* 0x00000000004c7944 */ /* 0x020fea0003c00000 */
[----:B------:R-:W-:-:S07]  /*05e0*/  MOV R11, R0 ;  /* 0x00000000000b7202 */ /* 0x000fce0000000f00 */
.L_x_7:
[----:B------:R-:W-:Y:S05]  /*05f0*/  BSYNC.RECONVERGENT B1 ;  /* 0x0000000000017941 */ /* 0x000fea0003800200 */
.L_x_6:
[----:B------:R-:W0:Y:S01]  /*0600*/  LDC.64 R4, c[0x0][0x3a8] ;  /* 0x0000ea00ff047b82 */ /* 0x000e220000000a00 */
[----:B------:R-:W-:Y:S01]  /*0610*/  R2UR UR4, R12 ;  /* 0x000000000c0472ca */ /* 0x000fe200000e0000 */
[----:B-----5:R-:W-:Y:S01]  /*0620*/  FMUL R3, R7, R10 ;  /* 0x0000000a07037220 */ /* 0x020fe20000400000 */
[C---:B------:R-:W-:Y:S01]  /*0630*/  R2UR UR5, R13.reuse ;  /* 0x000000000d0572ca */ /* 0x040fe200000e0000 */
[----:B------:R-:W-:Y:S01]  /*0640*/  FMUL R9, R2, R9 ;  /* 0x0000000902097220 */ /* 0x000fe20000400000 */
[----:B------:R-:W-:Y:S01]  /*0650*/  R2UR UR8, R12 ;  /* 0x000000000c0872ca */ /* 0x000fe200000e0000 */
[----:B------:R-:W-:Y:S01]  /*0660*/  FMUL R11, R8, R11 ;  /* 0x0000000b080b7220 */ /* 0x000fe20000400000 */
[C---:B------:R-:W-:Y:S02]  /*0670*/  R2UR UR9, R13.reuse ;  /* 0x000000000d0972ca */ /* 0x040fe400000e0000 */
[----:B------:R-:W-:Y:S02]  /*0680*/  R2UR UR10, R12 ;  /* 0x000000000c0a72ca */ /* 0x000fe400000e0000 */
[----:B------:R-:W-:Y:S01]  /*0690*/  R2UR UR11, R13 ;  /* 0x000000000d0b72ca */ /* 0x000fe200000e0000 */
[----:B0-----:R-:W-:-:S05]  /*06a0*/  IMAD.WIDE R6, R6, 0x4, R4 ;  /* 0x0000000406067825 */ /* 0x001fca00078e0204 */
[----:B------:R0:W-:Y:S04]  /*06b0*/  STG.E desc[UR4][R6.64], R3 ;  /* 0x0000000306007986 */ /* 0x0001e8000c101904 */
[----:B------:R0:W-:Y:S04]  /*06c0*/  STG.E desc[UR8][R6.64+0x4], R9 ;  /* 0x0000040906007986 */ /* 0x0001e8000c101908 */
[----:B------:R0:W-:Y:S02]  /*06d0*/  STG.E desc[UR10][R6.64+0x8], R11 ;  /* 0x0000080b06007986 */ /* 0x0001e4000c10190a */
.L_x_1:
[----:B------:R-:W-:Y:S05]  /*06e0*/  BSYNC.RECONVERGENT B0 ;  /* 0x0000000000007941 */ /* 0x000fea0003800200 */
.L_x_0:
[----:B------:R-:W-:Y:S06]  /*06f0*/  BAR.SYNC.DEFER_BLOCKING 0x0 ;  /* 0x0000000000007b1d */ /* 0x000fec0000010000 */
[----:B------:R-:W-:Y:S05]  /*0700*/  EXIT ;  /* 0x000000000000794d */ /* 0x000fea0003800000 */
        .weak           $__internal_0_$__cuda_sm3x_div_rn_noftz_f32_slowpath
        .type           $__internal_0_$__cuda_sm3x_div_rn_noftz_f32_slowpath,@function
        .size           $__internal_0_$__cuda_sm3x_div_rn_noftz_f32_slowpath,(.L_x_96 - $__internal_0_$__cuda_sm3x_div_rn_noftz_f32_slowpath)
$__internal_0_$__cuda_sm3x_div_rn_noftz_f32_slowpath:
[----:B------:R-:W-:Y:S01]  /*0710*/  SHF.R.U32.HI R15, RZ, 0x17, R3 ;  /* 0x00000017ff0f7819 */ /* 0x000fe20000011603 */
[----:B------:R-:W-:Y:S01]  /*0720*/  BSSY.RECONVERGENT B2, `(.L_x_8) ;  /* 0x0000062000027945 */ /* 0x000fe20003800200 */
[----:B------:R-:W-:Y:S02]  /*0730*/  SHF.R.U32.HI R11, RZ, 0x17, R0 ;  /* 0x00000017ff0b7819 */ /* 0x000fe40000011600 */
[----:B------:R-:W-:Y:S02]  /*0740*/  LOP3.LUT R15, R15, 0xff, RZ, 0xc0, !PT ;  /* 0x000000ff0f0f7812 */ /* 0x000fe400078ec0ff */
[----:B------:R-:W-:-:S03]  /*0750*/  LOP3.LUT R18, R11, 0xff, RZ, 0xc0, !PT ;  /* 0x000000ff0b127812 */ /* 0x000fc600078ec0ff */
[----:B------:R-:W-:Y:S02]  /*0760*/  VIADD R17, R15, 0xffffffff ;  /* 0xffffffff0f117836 */ /* 0x000fe40000000000 */
[----:B------:R-:W-:-:S03]  /*0770*/  VIADD R16, R18, 0xffffffff ;  /* 0xffffffff12107836 */ /* 0x000fc60000000000 */
[----:B------:R-:W-:-:S04]  /*0780*/  ISETP.GT.U32.AND P0, PT, R17, 0xfd, PT ;  /* 0x000000fd1100780c */ /* 0x000fc80003f04070 */
[----:B------:R-:W-:-:S13]  /*0790*/  ISETP.GT.U32.OR P0, PT, R16, 0xfd, P0 ;  /* 0x000000fd1000780c */ /* 0x000fda0000704470 */
[----:B------:R-:W-:Y:S01]  /*07a0*/  @!P0 IMAD.MOV.U32 R11, RZ, RZ, RZ ;  /* 0x000000ffff0b8224 */ /* 0x000fe200078e00ff */
[----:B------:R-:W-:Y:S06]  /*07b0*/  @!P0 BRA `(.L_x_9) ;  /* 0x00000000005c8947 */ /* 0x000fec0003800000 */
[----:B------:R-:W-:Y:S02]  /*07c0*/  FSETP.GTU.FTZ.AND P0, PT, |R0|, +INF , PT ;  /* 0x7f8000000000780b */ /* 0x000fe40003f1c200 */
[----:B------:R-:W-:-:S04]  /*07d0*/  FSETP.GTU.FTZ.AND P1, PT, |R3|, +INF , PT ;  /* 0x7f8000000300780b */ /* 0x000fc80003f3c200 */
[----:B------:R-:W-:-:S13]  /*07e0*/  PLOP3.LUT P0, PT, P0, P1, PT, 0xf8, 0x8f ;  /* 0x00000000008f781c */ /* 0x000fda0000703f70 */
[----:B------:R-:W-:Y:S05]  /*07f0*/  @P0 BRA `(.L_x_10) ;  /* 0x00000004004c0947 */ /* 0x000fea0003800000 */
[----:B------:R-:W-:-:S13]  /*0800*/  LOP3.LUT P0, RZ, R3, 0x7fffffff, R0, 0xc8, !PT ;  /* 0x7fffffff03ff7812 */ /* 0x000fda000780c800 */
[----:B------:R-:W-:Y:S05]  /*0810*/  @!P0 BRA `(.L_x_11) ;  /* 0x00000004003c8947 */ /* 0x000fea0003800000 */
[C---:B------:R-:W-:Y:S02]  /*0820*/  FSETP.NEU.FTZ.AND P2, PT, |R0|.reuse, +INF , PT ;  /* 0x7f8000000000780b */ /* 0x040fe40003f5d200 */
[----:B------:R-:W-:Y:S02]  /*0830*/  FSETP.NEU.FTZ.AND P1, PT, |R3|, +INF , PT ;  /* 0x7f8000000300780b */ /* 0x000fe40003f3d200 */
[----:B------:R-:W-:-:S11]  /*0840*/  FSETP.NEU.FTZ.AND P0, PT, |R0|, +INF , PT ;  /* 0x7f8000000000780b */ /* 0x000fd60003f1d200 */
[----:B------:R-:W-:Y:S05]  /*0850*/  @!P1 BRA !P2, `(.L_x_11) ;  /* 0x00000004002c9947 */ /* 0x000fea0005000000 */
[----:B------:R-:W-:-:S04]  /*0860*/  LOP3.LUT P2, RZ, R0, 0x7fffffff, RZ, 0xc0, !PT ;  /* 0x7fffffff00ff7812 */ /* 0x000fc8000784c0ff */
[----:B------:R-:W-:-:S13]  /*0870*/  PLOP3.LUT P1, PT, P1, P2, PT, 0x2f, 0xf2 ;  /* 0x0000000000f2781c */ /* 0x000fda0000f24577 */
[----:B------:R-:W-:Y:S05]  /*0880*/  @P1 BRA `(.L_x_12) ;  /* 0x0000000400181947 */ /* 0x000fea0003800000 */
[----:B------:R-:W-:-:S04]  /*0890*/  LOP3.LUT P1, RZ, R3, 0x7fffffff, RZ, 0xc0, !PT ;  /* 0x7fffffff03ff7812 */ /* 0x000fc8000782c0ff */
[----:B------:R-:W-:-:S13]  /*08a0*/  PLOP3.LUT P0, PT, P0, P1, PT, 0x2f, 0xf2 ;  /* 0x0000000000f2781c */ /* 0x000fda0000702577 */
[----:B------:R-:W-:Y:S05]  /*08b0*/  @P0 BRA `(.L_x_13) ;  /* 0x0000000400000947 */ /* 0x000fea0003800000 */
[----:B------:R-:W-:Y:S02]  /*08c0*/  ISETP.GE.AND P0, PT, R16, RZ, PT ;  /* 0x000000ff1000720c */ /* 0x000fe40003f06270 */
[----:B------:R-:W-:-:S11]  /*08d0*/  ISETP.GE.AND P1, PT, R17, RZ, PT ;  /* 0x000000ff1100720c */ /* 0x000fd60003f26270 */
[----:B------:R-:W-:Y:S02]  /*08e0*/  @P0 IMAD.MOV.U32 R11, RZ, RZ, RZ ;  /* 0x000000ffff0b0224 */ /* 0x000fe400078e00ff */
[----:B------:R-:W-:Y:S01]  /*08f0*/  @!P0 FFMA R0, R0, 1.84467440737095516160e+19, RZ ;  /* 0x5f80000000008823 */ /* 0x000fe200000000ff */
[----:B------:R-:W-:Y:S02]  /*0900*/  @!P0 IMAD.MOV.U32 R11, RZ, RZ, -0x40 ;  /* 0xffffffc0ff0b8424 */ /* 0x000fe400078e00ff */
[----:B------:R-:W-:-:S03]  /*0910*/  @!P1 FFMA R3, R3, 1.84467440737095516160e+19, RZ ;  /* 0x5f80000003039823 */ /* 0x000fc600000000ff */
[----:B------:R-:W-:-:S07]  /*0920*/  @!P1 IADD3 R11, PT, PT, R11, 0x40, RZ ;  /* 0x000000400b0b9810 */ /* 0x000fce0007ffe0ff */
.L_x_9:
[----:B------:R-:W-:Y:S01]  /*0930*/  LEA R16, R15, 0xc0800000, 0x17 ;  /* 0xc08000000f107811 */ /* 0x000fe200078eb8ff */
[----:B------:R-:W-:Y:S04]  /*0940*/  BSSY.RECONVERGENT B3, `(.L_x_14) ;  /* 0x0000036000037945 */ /* 0x000fe80003800200 */
[----:B------:R-:W-:Y:S02]  /*0950*/  IMAD.IADD R17, R3, 0x1, -R16 ;  /* 0x0000000103117824 */ /* 0x000fe400078e0a10 */
[----:B------:R-:W-:Y:S02]  /*0960*/  VIADD R16, R18, 0xffffff81 ;  /* 0xffffff8112107836 */ /* 0x000fe40000000000 */
[----:B------:R-:W0:Y:S01]  /*0970*/  MUFU.RCP R3, R17 ;  /* 0x0000001100037308 */ /* 0x000e220000001000 */
[----:B------:R-:W-:Y:S01]  /*0980*/  FADD.FTZ R19, -R17, -RZ ;  /* 0x800000ff11137221 */ /* 0x000fe20000010100 */
[C---:B------:R-:W-:Y:S01]  /*0990*/  IMAD R0, R16.reuse, -0x800000, R0 ;  /* 0xff80000010007824 */ /* 0x040fe200078e0200 */
[----:B------:R-:W-:-:S05]  /*09a0*/  IADD3 R16, PT, PT, R16, 0x7f, -R15 ;  /* 0x0000007f10107810 */ /* 0x000fca0007ffe80f */
[----:B------:R-:W-:Y:S02]  /*09b0*/  IMAD.IADD R16, R16, 0x1, R11 ;  /* 0x0000000110107824 */ /* 0x000fe400078e020b */
[----:B0-----:R-:W-:-:S04]  /*09c0*/  FFMA R18, R3, R19, 1 ;  /* 0x3f80000003127423 */ /* 0x001fc80000000013 */
[----:B------:R-:W-:-:S04]  /*09d0*/  FFMA R3, R3, R18, R3 ;  /* 0x0000001203037223 */ /* 0x000fc80000000003 */
[----:B------:R-:W-:-:S04]  /*09e0*/  FFMA R18, R0, R3, RZ ;  /* 0x0000000300127223 */ /* 0x000fc800000000ff */
[----:B------:R-:W-:-:S04]  /*09f0*/  FFMA R20, R19, R18, R0 ;  /* 0x0000001213147223 */ /* 0x000fc80000000000 */
[----:B------:R-:W-:-:S04]  /*0a00*/  FFMA R20, R3, R20, R18 ;  /* 0x0000001403147223 */ /* 0x000fc80000000012 */
[----:B------:R-:W-:-:S04]  /*0a10*/  FFMA R19, R19, R20, R0 ;  /* 0x0000001413137223 */ /* 0x000fc80000000000 */
[----:B------:R-:W-:-:S05]  /*0a20*/  FFMA R0, R3, R19, R20 ;  /* 0x0000001303007223 */ /* 0x000fca0000000014 */
[----:B------:R-:W-:-:S04]  /*0a30*/  SHF.R.U32.HI R15, RZ, 0x17, R0 ;  /* 0x00000017ff0f7819 */ /* 0x000fc80000011600 */
[----:B------:R-:W-:-:S05]  /*0a40*/  LOP3.LUT R15, R15, 0xff, RZ, 0xc0, !PT ;  /* 0x000000ff0f0f7812 */ /* 0x000fca00078ec0ff */
[----:B------:R-:W-:-:S04]  /*0a50*/  IMAD.IADD R17, R15, 0x1, R16 ;  /* 0x000000010f117824 */ /* 0x000fc800078e0210 */
[----:B------:R-:W-:-:S05]  /*0a60*/  VIADD R11, R17, 0xffffffff ;  /* 0xffffffff110b7836 */ /* 0x000fca0000000000 */
[----:B------:R-:W-:-:S13]  /*0a70*/  ISETP.GE.U32.AND P0, PT, R11, 0xfe, PT ;  /* 0x000000fe0b00780c */ /* 0x000fda0003f06070 */
[----:B------:R-:W-:Y:S05]  /*0a80*/  @!P0 BRA `(.L_x_15) ;  /* 0x0000000000808947 */ /* 0x000fea0003800000 */
[----:B------:R-:W-:-:S13]  /*0a90*/  ISETP.GT.AND P0, PT, R17, 0xfe, PT ;  /* 0x000000fe1100780c */ /* 0x000fda0003f04270 */
[----:B------:R-:W-:Y:S05]  /*0aa0*/  @P0 BRA `(.L_x_16) ;  /* 0x00000000006c0947 */ /* 0x000fea0003800000 */
[----:B------:R-:W-:-:S13]  /*0ab0*/  ISETP.GE.AND P0, PT, R17, 0x1, PT ;  /* 0x000000011100780c */ /* 0x000fda0003f06270 */
[----:B------:R-:W-:Y:S05]  /*0ac0*/  @P0 BRA `(.L_x_17) ;  /* 0x0000000000740947 */ /* 0x000fea0003800000 */
[----:B------:R-:W-:Y:S02]  /*0ad0*/  ISETP.GE.AND P0, PT, R17, -0x18, PT ;  /* 0xffffffe81100780c */ /* 0x000fe40003f06270 */
[----:B------:R-:W-:-:S11]  /*0ae0*/  LOP3.LUT R0, R0, 0x80000000, RZ, 0xc0, !PT ;  /* 0x8000000000007812 */ /* 0x000fd600078ec0ff */
[----:B------:R-:W-:Y:S05]  /*0af0*/  @!P0 BRA `(.L_x_17) ;  /* 0x0000000000688947 */ /* 0x000fea0003800000 */
[-CC-:B------:R-:W-:Y:S01]  /*0b00*/  FFMA.RZ R11, R3, R19.reuse, R20.reuse ;  /* 0x00000013030b7223 */ /* 0x180fe2000000c014 */
[----:B------:R-:W-:Y:S01]  /*0b10*/  IADD3 R18, PT, PT, R17, 0x20, RZ ;  /* 0x0000002011127810 */ /* 0x000fe20007ffe0ff */
[-CC-:B------:R-:W-:Y:S01]  /*0b20*/  FFMA.RM R16, R3, R19.reuse, R20.reuse ;  /* 0x0000001303107223 */ /* 0x180fe20000004014 */
[----:B------:R-:W-:Y:S02]  /*0b30*/  ISETP.NE.AND P2, PT, R17, RZ, PT ;  /* 0x000000ff1100720c */ /* 0x000fe40003f45270 */
[----:B------:R-:W-:Y:S01]  /*0b40*/  LOP3.LUT R15, R11, 0x7fffff, RZ, 0xc0, !PT ;  /* 0x007fffff0b0f7812 */ /* 0x000fe200078ec0ff */
[----:B------:R-:W-:Y:S01]  /*0b50*/  FFMA.RP R11, R3, R19, R20 ;  /* 0x00000013030b7223 */ /* 0x000fe20000008014 */
[----:B------:R-:W-:Y:S01]  /*0b60*/  IMAD.MOV R3, RZ, RZ, -R17 ;  /* 0x000000ffff037224 */ /* 0x000fe200078e0a11 */
[----:B------:R-:W-:Y:S02]  /*0b70*/  ISETP.NE.AND P1, PT, R17, RZ, PT ;  /* 0x000000ff1100720c */ /* 0x000fe40003f25270 */
[----:B------:R-:W-:-:S02]  /*0b80*/  LOP3.LUT R15, R15, 0x800000, RZ, 0xfc, !PT ;  /* 0x008000000f0f7812 */ /* 0x000fc400078efcff */
[----:B------:R-:W-:Y:S02]  /*0b90*/  FSETP.NEU.FTZ.AND P0, PT, R11, R16, PT ;  /* 0x000000100b00720b */ /* 0x000fe40003f1d000 */
[----:B------:R-:W-:Y:S02]  /*0ba0*/  SHF.L.U32 R18, R15, R18, RZ ;  /* 0x000000120f127219 */ /* 0x000fe400000006ff */
[----:B------:R-:W-:Y:S02]  /*0bb0*/  SEL R16, R3, RZ, P2 ;  /* 0x000000ff03107207 */ /* 0x000fe40001000000 */
[----:B------:R-:W-:Y:S02]  /*0bc0*/  ISETP.NE.AND P1, PT, R18, RZ, P1 ;  /* 0x000000ff1200720c */ /* 0x000fe40000f25270 */
[----:B------:R-:W-:Y:S02]  /*0bd0*/  SHF.R.U32.HI R16, RZ, R16, R15 ;  /* 0x00000010ff107219 */ /* 0x000fe4000001160f */
[----:B------:R-:W-:-:S02]  /*0be0*/  PLOP3.LUT P0, PT, P0, P1, PT, 0xf8, 0x8f ;  /* 0x00000000008f781c */ /* 0x000fc40000703f70 */
[----:B------:R-:W-:Y:S02]  /*0bf0*/  SHF.R.U32.HI R18, RZ, 0x1, R16 ;  /* 0x00000001ff127819 */ /* 0x000fe40000011610 */
[----:B------:R-:W-:-:S04]  /*0c00*/  SEL R3, RZ, 0x1, !P0 ;  /* 0x00000001ff037807 */ /* 0x000fc80004000000 */
[----:B------:R-:W-:-:S04]  /*0c10*/  LOP3.LUT R3, R3, 0x1, R18, 0xf8, !PT ;  /* 0x0000000103037812 */ /* 0x000fc800078ef812 */
[----:B------:R-:W-:-:S05]  /*0c20*/  LOP3.LUT R3, R3, R16, RZ, 0xc0, !PT ;  /* 0x0000001003037212 */ /* 0x000fca00078ec0ff */
[----:B------:R-:W-:-:S05]  /*0c30*/  IMAD.IADD R3, R18, 0x1, R3 ;  /* 0x0000000112037824 */ /* 0x000fca00078e0203 */
[----:B------:R-:W-:Y:S01]  /*0c40*/  LOP3.LUT R0, R3, R0, RZ, 0xfc, !PT ;  /* 0x0000000003007212 */ /* 0x000fe200078efcff */
[----:B------:R-:W-:Y:S06]  /*0c50*/  BRA `(.L_x_17) ;  /* 0x0000000000107947 */ /* 0x000fec0003800000 */
.L_x_16:
[----:B------:R-:W-:-:S04]  /*0c60*/  LOP3.LUT R0, R0, 0x80000000, RZ, 0xc0, !PT ;  /* 0x8000000000007812 */ /* 0x000fc800078ec0ff */
[----:B------:R-:W-:Y:S01]  /*0c70*/  LOP3.LUT R0, R0, 0x7f800000, RZ, 0xfc, !PT ;  /* 0x7f80000000007812 */ /* 0x000fe200078efcff */
[----:B------:R-:W-:Y:S06]  /*0c80*/  BRA `(.L_x_17) ;  /* 0x0000000000047947 */ /* 0x000fec0003800000 */
.L_x_15:
[----:B------:R-:W-:-:S07]  /*0c90*/  IMAD R0, R16, 0x800000, R0 ;  /* 0x0080000010007824 */ /* 0x000fce00078e0200 */
.L_x_17:
[----:B------:R-:W-:Y:S05]  /*0ca0*/  BSYNC.RECONVERGENT B3 ;  /* 0x0000000000037941 */ /* 0x000fea0003800200 */
.L_x_14:
[----:B------:R-:W-:Y:S05]  /*0cb0*/  BRA `(.L_x_18) ;  /* 0x0000000000207947 */ /* 0x000fea0003800000 */
.L_x_13:
[----:B------:R-:W-:-:S04]  /*0cc0*/  LOP3.LUT R0, R3, 0x80000000, R0, 0x48, !PT ;  /* 0x8000000003007812 */ /* 0x000fc800078e4800 */
[----:B------:R-:W-:Y:S01]  /*0cd0*/  LOP3.LUT R0, R0, 0x7f800000, RZ, 0xfc, !PT ;  /* 0x7f80000000007812 */ /* 0x000fe200078efcff */
[----:B------:R-:W-:Y:S06]  /*0ce0*/  BRA `(.L_x_18) ;  /* 0x0000000000147947 */ /* 0x000fec0003800000 */
.L_x_12:
[----:B------:R-:W-:Y:S01]  /*0cf0*/  LOP3.LUT R0, R3, 0x80000000, R0, 0x48, !PT ;  /* 0x8000000003007812 */ /* 0x000fe200078e4800 */
[----:B------:R-:W-:Y:S06]  /*0d00*/  BRA `(.L_x_18) ;  /* 0x00000000000c7947 */ /* 0x000fec0003800000 */
.L_x_11:
[----:B------:R-:W0:Y:S01]  /*0d10*/  MUFU.RSQ R0, -QNAN ;  /* 0xffc0000000007908 */ /* 0x000e220000001400 */
[----:B------:R-:W-:Y:S05]  /*0d20*/  BRA `(.L_x_18) ;  /* 0x0000000000047947 */ /* 0x000fea0003800000 */
.L_x_10:
[----:B------:R-:W-:-:S07]  /*0d30*/  FADD.FTZ R0, R0, R3 ;  /* 0x0000000300007221 */ /* 0x000fce0000010000 */
.L_x_18:
[----:B------:R-:W-:Y:S05]  /*0d40*/  BSYNC.RECONVERGENT B2 ;  /* 0x0000000000027941 */ /* 0x000fea0003800200 */
.L_x_8:
[----:B------:R-:W-:-:S04]  /*0d50*/  IMAD.MOV.U32 R15, RZ, RZ, 0x0 ;  /* 0x00000000ff0f7424 */ /* 0x000fc800078e00ff */
[----:B0-----:R-:W-:Y:S05]  /*0d60*/  RET.REL.NODEC R14 `(_Z37calculate_final_image_optimised_constPfS_S_S_S_S_iii) ;  /* 0xfffffff00ea47950 */ /* 0x001fea0003c3ffff */
.L_x_19:
[----:B------:R-:W-:-:S00]  /*0d70*/  BRA `(.L_x_19) ;  /* 0xfffffffc00fc7947 */ /* 0x000fc0000383ffff */
[----:B------:R-:W-:-:S00]  /*0d80*/  NOP ;  /* 0x0000000000007918 */ /* 0x000fc00000000000 */
[----:B------:R-:W-:-:S00]  /*0d90*/  NOP ;  /* 0x0000000000007918 */ /* 0x000fc00000000000 */
[----:B------:R-:W-:-:S00]  /*0da0*/  NOP ;  /* 0x0000000000007918 */ /* 0x000fc00000000000 */
[----:B------:R-:W-:-:S00]  /*0db0*/  NOP ;  /* 0x0000000000007918 */ /* 0x000fc00000000000 */
[----:B------:R-:W-:-:S00]  /*0dc0*/  NOP ;  /* 0x0000000000007918 */ /* 0x000fc00000000000 */
[----:B------:R-:W-:-:S00]  /*0dd0*/  NOP ;  /* 0x0000000000007918 */ /* 0x000fc00000000000 */
[----:B------:R-:W-:-:S00]  /*0de0*/  NOP ;  /* 0x0000000000007918 */ /* 0x000fc00000000000 */
[----:B------:R-:W-:-:S00]  /*0df0*/  NOP ;  /* 0x0000000000007918 */ /* 0x000fc00000000000 */
.L_x_96:


//--------------------- .text._Z28calculate_final_image_stridePfS_S_S_S_S_iii --------------------------
	.section	.text._Z28calculate_final_image_stridePfS_S_S_S_S_iii,"ax",@progbits
	.align	128
        .global         _Z28calculate_final_image_stridePfS_S_S_S_S_iii
        .type           _Z28calculate_final_image_stridePfS_S_S_S_S_iii,@function
        .size           _Z28calculate_final_image_stridePfS_S_S_S_S_iii,(.L_x_97 - _Z28calculate_final_image_stridePfS_S_S_S_S_iii)
        .other          _Z28calculate_final_image_stridePfS_S_S_S_S_iii,@"STO_CUDA_ENTRY STV_DEFAULT"
_Z28calculate_final_image_stridePfS_S_S_S_S_iii:
.text._Z28calculate_final_image_stridePfS_S_S_S_S_iii:
[----:B------:R-:W-:Y:S01]  /*0000*/  LDC R1, c[0x0][0x37c] ;  /* 0x0000df00ff017b82 */ /* 0x000fe20000000800 */
[----:B------:R-:W0:Y:S07]  /*0010*/  S2R R3, SR_TID.Y ;  /* 0x0000000000037919 */ /* 0x000e2e0000002200 */
[----:B------:R-:W1:Y:S01]  /*0020*/  LDC R5, c[0x0][0x360] ;  /* 0x0000d800ff057b82 */ /* 0x000e620000000800 */
[----:B------:R-:W2:Y:S01]  /*0030*/  LDCU.64 UR6, c[0x0][0x3b0] ;  /* 0x00007600ff0677ac */ /* 0x000ea20008000a00 */
[----:B------:R-:W1:Y:S06]  /*0040*/  S2R R2, SR_TID.X ;  /* 0x0000000000027919 */ /* 0x000e6c0000002100 */
[----:B------:R-:W0:Y:S08]  /*0050*/  S2UR UR5, SR_CTAID.Y ;  /* 0x00000000000579c3 */ /* 0x000e300000002600 */
[----:B------:R-:W0:Y:S08]  /*0060*/  LDC R0, c[0x0][0x364] ;  /* 0x0000d900ff007b82 */ /* 0x000e300000000800 */
[----:B------:R-:W1:Y:S01]  /*0070*/  S2UR UR4, SR_CTAID.X ;  /* 0x00000000000479c3 */ /* 0x000e620000002500 */
[----:B0-----:R-:W-:-:S05]  /*0080*/  IMAD R3, R0, UR5, R3 ;  /* 0x0000000500037c24 */ /* 0x001fca000f8e0203 */
[----:B--2---:R-:W-:Y:S01]  /*0090*/  ISETP.GE.AND P0, PT, R3, UR7, PT ;  /* 0x0000000703007c0c */ /* 0x004fe2000bf06270 */
[----:B-1----:R-:W-:-:S05]  /*00a0*/  IMAD R2, R5, UR4, R2 ;  /* 0x0000000405027c24 */ /* 0x002fca000f8e0202 */
[----:B------:R-:W-:-:S13]  /*00b0*/  ISETP.GE.OR P0, PT, R2, UR6, P0 ;  /* 0x0000000602007c0c */ /* 0x000fda0008706670 */
[----:B------:R-:W-:Y:S05]  /*00c0*/  @P0 EXIT ;  /* 0x000000000000094d */ /* 0x000fea0003800000 */
[----:B------:R-:W0:Y:S01]  /*00d0*/  LDC.64 R12, c[0x0][0x3a0] ;  /* 0x0000e800ff0c7b82 */ /* 0x000e220000000a00 */
[----:B------:R-:W1:Y:S01]  /*00e0*/  LDCU.64 UR4, c[0x0][0x358] ;  /* 0x00006b00ff0477ac */ /* 0x000e620008000a00 */
[----:B------:R-:W-:Y:S01]  /*00f0*/  IMAD R2, R3, UR6, R2 ;  /* 0x0000000603027c24 */ /* 0x000fe2000f8e0202 */
[----:B------:R-:W2:Y:S05]  /*0100*/  LDCU UR6, c[0x0][0x3b8] ;  /* 0x00007700ff0677ac */ /* 0x000eaa0008000800 */
[----:B------:R-:W3:Y:S08]  /*0110*/  LDC.64 R10, c[0x0][0x380] ;  /* 0x0000e000ff0a7b82 */ /* 0x000ef00000000a00 */
[----:B------:R-:W4:Y:S01]  /*0120*/  LDC.64 R8, c[0x0][0x398] ;  /* 0x0000e600ff087b82 */ /* 0x000f220000000a00 */
[----:B0-----:R-:W-:-:S05]  /*0130*/  IMAD.WIDE R12, R2, 0x4, R12 ;  /* 0x00000004020c7825 */ /* 0x001fca00078e020c */
[----:B-1----:R-:W4:Y:S04]  /*0140*/  LDG.E R6, desc[UR4][R12.64] ;  /* 0x000000040c067981 */ /* 0x002f28000c1e1900 */
[----:B---3--:R-:W3:Y:S01]  /*0150*/  LDG.E R11, desc[UR4][R10.64] ;  /* 0x000000040a0b7981 */ /* 0x008ee2000c1e1900 */
[----:B--2---:R-:W-:-:S04]  /*0160*/  IMAD R3, R2, UR6, RZ ;  /* 0x0000000602037c24 */ /* 0x004fc8000f8e02ff */
[----:B----4-:R-:W-:-:S05]  /*0170*/  IMAD.WIDE R8, R3, 0x4, R8 ;  /* 0x0000000403087825 */ /* 0x010fca00078e0208 */
[----:B------:R0:W5:Y:S04]  /*0180*/  LDG.E R7, desc[UR4][R8.64] ;  /* 0x0000000408077981 */ /* 0x000168000c1e1900 */
[----:B------:R0:W5:Y:S04]  /*0190*/  LDG.E R5, desc[UR4][R8.64+0x4] ;  /* 0x0000040408057981 */ /* 0x000168000c1e1900 */
[----:B------:R0:W5:Y:S01]  /*01a0*/  LDG.E R4, desc[UR4][R8.64+0x8] ;  /* 0x0000080408047981 */ /* 0x000162000c1e1900 */
[----:B------:R-:W-:Y:S01]  /*01b0*/  BSSY.RECONVERGENT B0, `(.L_x_20) ;  /* 0x000000f000007945 */ /* 0x000fe20003800200 */
[----:B------:R-:W-:-:S04]  /*01c0*/  FADD R6, -R6, 1 ;  /* 0x3f80000006067421 */ /* 0x000fc80000000100 */
[C---:B---3--:R-:W-:Y:S01]  /*01d0*/  FFMA R3, R11.reuse, R6, 1 ;  /* 0x3f8000000b037423 */ /* 0x048fe20000000006 */
[----:B------:R-:W-:-:S03]  /*01e0*/  FADD R0, R11, 1 ;  /* 0x3f8000000b007421 */ /* 0x000fc60000000000 */
[----:B------:R-:W1:Y:S08]  /*01f0*/  MUFU.RCP R12, R3 ;  /* 0x00000003000c7308 */ /* 0x000e700000001000 */
[----:B------:R-:W2:Y:S01]  /*0200*/  FCHK P0, R0, R3 ;  /* 0x0000000300007302 */ /* 0x000ea20000000000 */
[----:B-1----:R-:W-:-:S04]  /*0210*/  FFMA R13, -R3, R12, 1 ;  /* 0x3f800000030d7423 */ /* 0x002fc8000000010c */
[----:B------:R-:W-:-:S04]  /*0220*/  FFMA R13, R12, R13, R12 ;  /* 0x0000000d0c0d7223 */ /* 0x000fc8000000000c */
[----:B------:R-:W-:-:S04]  /*0230*/  FFMA R10, R0, R13, RZ ;  /* 0x0000000d000a7223 */ /* 0x000fc800000000ff */
[----:B------:R-:W-:-:S04]  /*0240*/  FFMA R11, -R3, R10, R0 ;  /* 0x0000000a030b7223 */ /* 0x000fc80000000100 */
[----:B------:R-:W-:Y:S01]  /*0250*/  FFMA R10, R13, R11, R10 ;  /* 0x0000000b0d0a7223 */ /* 0x000fe2000000000a */
[----:B0-2---:R-:W-:Y:S06]  /*0260*/  @!P0 BRA `(.L_x_21) ;  /* 0x00000000000c8947 */ /* 0x005fec0003800000 */
[----:B------:R-:W-:-:S07]  /*0270*/  MOV R8, 0x290 ;  /* 0x0000029000087802 */ /* 0x000fce0000000f00 */
[----:B-----5:R-:W-:Y:S05]  /*0280*/  CALL.REL.NOINC `($__internal_1_$__cuda_sm3x_div_rn_noftz_f32_slowpath) ;  /* 0x0000000000c47944 */ /* 0x020fea0003c00000 */
[----:B------:R-:W-:-:S07]  /*0290*/  IMAD.MOV.U32 R10, RZ, RZ, R0 ;  /* 0x000000ffff0a7224 */ /* 0x000fce00078e0000 */
.L_x_21:
[----:B------:R-:W-:Y:S05]  /*02a0*/  BSYNC.RECONVERGENT B0 ;  /* 0x0000000000007941 */ /* 0x000fea0003800200 */
.L_x_20:
[----:B------:R-:W0:Y:S02]  /*02b0*/  LDC.64 R8, c[0x0][0x388] ;  /* 0x0000e200ff087b82 */ /* 0x000e240000000a00 */
[----:B0-----:R-:W2:Y:S01]  /*02c0*/  LDG.E R9, desc[UR4][R8.64] ;  /* 0x0000000408097981 */ /* 0x001ea2000c1e1900 */
[----:B------:R-:W-:Y:S01]  /*02d0*/  BSSY.RECONVERGENT B0, `(.L_x_22) ;  /* 0x000000f000007945 */ /* 0x000fe20003800200 */
[----:B-----5:R-:W-:Y:S01]  /*02e0*/  FMUL R7, R7, R10 ;  /* 0x0000000a07077220 */ /* 0x020fe20000400000 */
[----:B--2---:R-:W-:Y:S01]  /*02f0*/  FFMA R3, R6, R9, 1 ;  /* 0x3f80000006037423 */ /* 0x004fe20000000009 */
[----:B------:R-:W-:-:S03]  /*0300*/  FADD R0, R9, 1 ;  /* 0x3f80000009007421 */ /* 0x000fc60000000000 */
[----:B------:R-:W0:Y:S08]  /*0310*/  MUFU.RCP R12, R3 ;  /* 0x00000003000c7308 */ /* 0x000e300000001000 */
[----:B------:R-:W1:Y:S01]  /*0320*/  FCHK P0, R0, R3 ;  /* 0x0000000300007302 */ /* 0x000e620000000000 */
[----:B0-----:R-:W-:-:S04]  /*0330*/  FFMA R11, -R3, R12, 1 ;  /* 0x3f800000030b7423 */ /* 0x001fc8000000010c */
[----:B------:R-:W-:-:S04]  /*0340*/  FFMA R11, R12, R11, R12 ;  /* 0x0000000b0c0b7223 */ /* 0x000fc8000000000c */
[----:B------:R-:W-:-:S04]  /*0350*/  FFMA R12, R0, R11, RZ ;  /* 0x0000000b000c7223 */ /* 0x000fc800000000ff */
[----:B------:R-:W-:-:S04]  /*0360*/  FFMA R13, -R3, R12, R0 ;  /* 0x0000000c030d7223 */ /* 0x000fc80000000100 */
[----:B------:R-:W-:Y:S01]  /*0370*/  FFMA R12, R11, R13, R12 ;  /* 0x0000000d0b0c7223 */ /* 0x000fe2000000000c */
[----:B-1----:R-:W-:Y:S06]  /*0380*/  @!P0 BRA `(.L_x_23) ;  /* 0x00000000000c8947 */ /* 0x002fec0003800000 */
[----:B------:R-:W-:-:S07]  /*0390*/  MOV R8, 0x3b0 ;  /* 0x000003b000087802 */ /* 0x000fce0000000f00 */
[----:B------:R-:W-:Y:S05]  /*03a0*/  CALL.REL.NOINC `($__internal_1_$__cuda_sm3x_div_rn_noftz_f32_slowpath) ;  /* 0x00000000007c7944 */ /* 0x000fea0003c00000 */
[----:B------:R-:W-:-:S07]  /*03b0*/  IMAD.MOV.U32 R12, RZ, RZ, R0 ;  /* 0x000000ffff0c7224 */ /* 0x000fce00078e0000 */
.L_x_23:
[----:B------:R-:W-:Y:S05]  /*03c0*/  BSYNC.RECONVERGENT B0 ;  /* 0x0000000000007941 */ /* 0x000fea0003800200 */
.L_x_22:
[----:B------:R-:W0:Y:S02]  /*03d0*/  LDC.64 R8, c[0x0][0x390] ;  /* 0x0000e400ff087b82 */ /* 0x000e240000000a00 */
[----:B0-----:R-:W2:Y:S01]  /*03e0*/  LDG.E R9, desc[UR4][R8.64] ;  /* 0x0000000408097981 */ /* 0x001ea2000c1e1900 */
[----:B------:R-:W-:Y:S01]  /*03f0*/  BSSY.RECONVERGENT B0, `(.L_x_24) ;  /* 0x000000f000007945 */ /* 0x000fe20003800200 */
[----:B------:R-:W-:Y:S01]  /*0400*/  FMUL R5, R5, R12 ;  /* 0x0000000c05057220 */ /* 0x000fe20000400000 */
        /* <DEDUP_REMOVED lines=12> */
[----:B------:R-:W-:-:S07]  /*04d0*/  MOV R11, R0 ;  /* 0x00000000000b7202 */ /* 0x000fce0000000f00 */
.L_x_25:
[----:B------:R-:W-:Y:S05]  /*04e0*/  BSYNC.RECONVERGENT B0 ;  /* 0x0000000000007941 */ /* 0x000fea0003800200 */
.L_x_24:
[----:B------:R-:W0:Y:S01]  /*04f0*/  LDC.64 R8, c[0x0][0x3a8] ;  /* 0x0000ea00ff087b82 */ /* 0x000e220000000a00 */
[----:B------:R-:W-:-:S07]  /*0500*/  FMUL R13, R4, R11 ;  /* 0x0000000b040d7220 */ /* 0x000fce0000400000 */
[----:B------:R-:W1:Y:S01]  /*0510*/  LDC.64 R14, c[0x0][0x3b0] ;  /* 0x0000ec00ff0e7b82 */ /* 0x000e620000000a00 */
[----:B0-----:R-:W-:-:S05]  /*0520*/  IMAD.WIDE R2, R2, 0x4, R8 ;  /* 0x0000000402027825 */ /* 0x001fca00078e0208 */
[----:B------:R-:W-:Y:S01]  /*0530*/  STG.E desc[UR4][R2.64], R7 ;  /* 0x0000000702007986 */ /* 0x000fe2000c101904 */
[----:B-1----:R-:W-:-:S04]  /*0540*/  IMAD R15, R15, R14, RZ ;  /* 0x0000000e0f0f7224 */ /* 0x002fc800078e02ff */
[----:B------:R-:W-:-:S05]  /*0550*/  IMAD.WIDE R8, R15, 0x4, R2 ;  /* 0x000000040f087825 */ /* 0x000fca00078e0202 */
[----:B------:R-:W-:Y:S01]  /*0560*/  STG.E desc[UR4][R8.64], R5 ;  /* 0x0000000508007986 */ /* 0x000fe2000c101904 */
[----:B------:R-:W-:-:S05]  /*0570*/  IMAD.WIDE R10, R15, 0x4, R8 ;  /* 0x000000040f0a7825 */ /* 0x000fca00078e0208 */
[----:B------:R-:W-:Y:S01]  /*0580*/  STG.E desc[UR4][R10.64], R13 ;  /* 0x0000000d0a007986 */ /* 0x000fe2000c101904 */
[----:B------:R-:W-:Y:S05]  /*0590*/  EXIT ;  /* 0x000000000000794d */ /* 0x000fea0003800000 */
        .weak           $__internal_1_$__cuda_sm3x_div_rn_noftz_f32_slowpath
        .type           $__internal_1_$__cuda_sm3x_div_rn_noftz_f32_slowpath,@function
        .size           $__internal_1_$__cuda_sm3x_div_rn_noftz_f32_slowpath,(.L_x_97 - $__internal_1_$__cuda_sm3x_div_rn_noftz_f32_slowpath)
$__internal_1_$__cuda_sm3x_div_rn_noftz_f32_slowpath:
[----:B------:R-:W-:Y:S01]  /*05a0*/  SHF.R.U32.HI R10, RZ, 0x17, R3 ;  /* 0x00000017ff0a7819 */ /* 0x000fe20000011603 */
[----:B------:R-:W-:Y:S01]  /*05b0*/  BSSY.RECONVERGENT B1, `(.L_x_26) ;  /* 0x0000062000017945 */ /* 0x000fe20003800200 */
[----:B------:R-:W-:Y:S02]  /*05c0*/  SHF.R.U32.HI R9, RZ, 0x17, R0 ;  /* 0x00000017ff097819 */ /* 0x000fe40000011600 */
[----:B------:R-:W-:Y:S02]  /*05d0*/  LOP3.LUT R10, R10, 0xff, RZ, 0xc0, !PT ;  /* 0x000000ff0a0a7812 */ /* 0x000fe400078ec0ff */
[----:B------:R-:W-:-:S03]  /*05e0*/  LOP3.LUT R14, R9, 0xff, RZ, 0xc0, !PT ;  /* 0x000000ff090e7812 */ /* 0x000fc600078ec0ff */
[----:B------:R-:W-:Y:S01]  /*05f0*/  VIADD R12, R10, 0xffffffff ;  /* 0xffffffff0a0c7836 */ /* 0x000fe20000000000 */
[----:B------:R-:W-:-:S04]  /*0600*/  IADD3 R11, PT, PT, R14, -0x1, RZ ;  /* 0xffffffff0e0b7810 */ /* 0x000fc80007ffe0ff */
        /* <DEDUP_REMOVED lines=22> */
[----:B------:R-:W-:Y:S01]  /*0770*/  @P0 MOV R9, RZ ;  /* 0x000000ff00090202 */ /* 0x000fe20000000f00 */
[----:B------:R-:W-:Y:S02]  /*0780*/  @!P0 IMAD.MOV.U32 R9, RZ, RZ, -0x40 ;  /* 0xffffffc0ff098424 */ /* 0x000fe400078e00ff */
[----:B------:R-:W-:Y:S01]  /*0790*/  @!P0 FFMA R0, R0, 1.84467440737095516160e+19, RZ ;  /* 0x5f80000000008823 */ /* 0x000fe200000000ff */
[----:B------:R-:W-:Y:S02]  /*07a0*/  @!P1 FFMA R3, R3, 1.84467440737095516160e+19, RZ ;  /* 0x5f80000003039823 */ /* 0x000fe400000000ff */
[----:B------:R-:W-:-:S07]  /*07b0*/  @!P1 IADD3 R9, PT, PT, R9, 0x40, RZ ;  /* 0x0000004009099810 */ /* 0x000fce0007ffe0ff */
.L_x_27:
[----:B------:R-:W-:Y:S01]  /*07c0*/  LEA R12, R10, 0xc0800000, 0x17 ;  /* 0xc08000000a0c7811 */ /* 0x000fe200078eb8ff */
[----:B------:R-:W-:Y:S04]  /*07d0*/  BSSY.RECONVERGENT B2, `(.L_x_32) ;  /* 0x0000036000027945 */ /* 0x000fe80003800200 */
[----:B------:R-:W-:Y:S01]  /*07e0*/  IMAD.IADD R12, R3, 0x1, -R12 ;  /* 0x00000001030c7824 */ /* 0x000fe200078e0a0c */
[----:B------:R-:W-:-:S03]  /*07f0*/  IADD3 R3, PT, PT, R14, -0x7f, RZ ;  /* 0xffffff810e037810 */ /* 0x000fc60007ffe0ff */
        /* <DEDUP_REMOVED lines=13> */
[----:B------:R-:W-:-:S04]  /*08d0*/  LOP3.LUT R3, R3, 0xff, RZ, 0xc0, !PT ;  /* 0x000000ff03037812 */ /* 0x000fc800078ec0ff */
[----:B------:R-:W-:-:S05]  /*08e0*/  IADD3 R13, PT, PT, R3, R10, RZ ;  /* 0x0000000a030d7210 */ /* 0x000fca0007ffe0ff */
        /* <DEDUP_REMOVED lines=10> */
[CCC-:B------:R-:W-:Y:S01]  /*0990*/  FFMA.RZ R3, R16.reuse, R14.reuse, R11.reuse ;  /* 0x0000000e10037223 */ /* 0x1c0fe2000000c00b */
[C---:B------:R-:W-:Y:S01]  /*09a0*/  IADD3 R12, PT, PT, R13.reuse, 0x20, RZ ;  /* 0x000000200d0c7810 */ /* 0x040fe20007ffe0ff */
[CCC-:B------:R-:W-:Y:S01]  /*09b0*/  FFMA.RM R10, R16.reuse, R14.reuse, R11.reuse ;  /* 0x0000000e100a7223 */ /* 0x1c0fe2000000400b */
        /* <DEDUP_REMOVED lines=15> */
[----:B------:R-:W-:-:S04]  /*0ab0*/  LOP3.LUT R3, R3, R10, RZ, 0xc0, !PT ;  /* 0x0000000a03037212 */ /* 0x000fc800078ec0ff */
[----:B------:R-:W-:-:S04]  /*0ac0*/  IADD3 R3, PT, PT, R12, R3, RZ ;  /* 0x000000030c037210 */ /* 0x000fc80007ffe0ff */
[----:B------:R-:W-:Y:S01]  /*0ad0*/  LOP3.LUT R0, R3, R0, RZ, 0xfc, !PT ;  /* 0x0000000003007212 */ /* 0x000fe200078efcff */
[----:B------:R-:W-:Y:S06]  /*0ae0*/  BRA `(.L_x_35) ;  /* 0x0000000000107947 */ /* 0x000fec0003800000 */
.L_x_34:
[----:B------:R-:W-:-:S04]  /*0af0*/  LOP3.LUT R0, R0, 0x80000000, RZ, 0xc0, !PT ;  /* 0x8000000000007812 */ /* 0x000fc800078ec0ff */
[----:B------:R-:W-:Y:S01]  /*0b00*/  LOP3.LUT R0, R0, 0x7f800000, RZ, 0xfc, !PT ;  /* 0x7f80000000007812 */ /* 0x000fe200078efcff */
[----:B------:R-:W-:Y:S06]  /*0b10*/  BRA `(.L_x_35) ;  /* 0x0000000000047947 */ /* 0x000fec0003800000 */
.L_x_33:
[----:B------:R-:W-:-:S07]  /*0b20*/  IMAD R0, R10, 0x800000, R0 ;  /* 0x008000000a007824 */ /* 0x000fce00078e0200 */
.L_x_35:
[----:B------:R-:W-:Y:S05]  /*0b30*/  BSYNC.RECONVERGENT B2 ;  /* 0x0000000000027941 */ /* 0x000fea0003800200 */
.L_x_32:
[----:B------:R-:W-:Y:S05]  /*0b40*/  BRA `(.L_x_36) ;  /* 0x0000000000207947 */ /* 0x000fea0003800000 */
.L_x_31:
[----:B------:R-:W-:-:S04]  /*0b50*/  LOP3.LUT R0, R3, 0x80000000, R0, 0x48, !PT ;  /* 0x8000000003007812 */ /* 0x000fc800078e4800 */
[----:B------:R-:W-:Y:S01]  /*0b60*/  LOP3.LUT R0, R0, 0x7f800000, RZ, 0xfc, !PT ;  /* 0x7f80000000007812 */ /* 0x000fe200078efcff */
[----:B------:R-:W-:Y:S06]  /*0b70*/  BRA `(.L_x_36) ;  /* 0x0000000000147947 */ /* 0x000fec0003800000 */
.L_x_30:
[----:B------:R-:W-:Y:S01]  /*0b80*/  LOP3.LUT R0, R3, 0x80000000, R0, 0x48, !PT ;  /* 0x8000000003007812 */ /* 0x000fe200078e4800 */
[----:B------:R-:W-:Y:S06]  /*0b90*/  BRA `(.L_x_36) ;  /* 0x00000000000c7947 */ /* 0x000fec0003800000 */
.L_x_29:
[----:B------:R-:W0:Y:S01]  /*0ba0*/  MUFU.RSQ R0, -QNAN ;  /* 0xffc0000000007908 */ /* 0x000e220000001400 */
[----:B------:R-:W-:Y:S05]  /*0bb0*/  BRA `(.L_x_36) ;  /* 0x0000000000047947 */ /* 0x000fea0003800000 */
.L_x_28:
[----:B------:R-:W-:-:S07]  /*0bc0*/  FADD.FTZ R0, R0, R3 ;  /* 0x0000000300007221 */ /* 0x000fce0000010000 */
.L_x_36:
[----:B------:R-:W-:Y:S05]  /*0bd0*/  BSYNC.RECONVERGENT B1 ;  /* 0x0000000000017941 */ /* 0x000fea0003800200 */
.L_x_26:
[----:B------:R-:W-:-:S04]  /*0be0*/  HFMA2 R9, -RZ, RZ, 0, 0 ;  /* 0x00000000ff097431 */ /* 0x000fc800000001ff */
[----:B0-----:R-:W-:Y:S05]  /*0bf0*/  RET.REL.NODEC R8 `(_Z28calculate_final_image_stridePfS_S_S_S_S_iii) ;  /* 0xfffffff408007950 */ /* 0x001fea0003c3ffff */
.L_x_37:
        /* <DEDUP_REMOVED lines=16> */
.L_x_97:


//--------------------- .text._Z31calculate_final_image_optimisedPfS_S_S_S_S_iii --------------------------
	.section	.text._Z31calculate_final_image_optimisedPfS_S_S_S_S_iii,"ax",@progbits
	.align	128
        .global         _Z31calculate_final_image_optimisedPfS_S_S_S_S_iii
        .type           _Z31calculate_final_image_optimisedPfS_S_S_S_S_iii,@function
        .size           _Z31calculate_final_image_optimisedPfS_S_S_S_S_iii,(.L_x_98 - _Z31calculate_final_image_optimisedPfS_S_S_S_S_iii)
        .other          _Z31calculate_final_image_optimisedPfS_S_S_S_S_iii,@"STO_CUDA_ENTRY STV_DEFAULT"
_Z31calculate_final_image_optimisedPfS_S_S_S_S_iii:
.text._Z31calculate_final_image_optimisedPfS_S_S_S_S_iii:
        /* <DEDUP_REMOVED lines=40> */
[----:B-----5:R-:W-:Y:S05]  /*0280*/  CALL.REL.NOINC `($__internal_2_$__cuda_sm3x_div_rn_noftz_f32_slowpath) ;  /* 0x0000000000c47944 */ /* 0x020fea0003c00000 */
[----:B------:R-:W-:-:S07]  /*0290*/  IMAD.MOV.U32 R14, RZ, RZ, R3 ;  /* 0x000000ffff0e7224 */ /* 0x000fce00078e0003 */
.L_x_39:
[----:B------:R-:W-:Y:S05]  /*02a0*/  BSYNC.RECONVERGENT B0 ;  /* 0x0000000000007941 */ /* 0x000fea0003800200 */
.L_x_38:
[----:B------:R-:W0:Y:S01]  /*02b0*/  LDC.64 R12, c[0x0][0x3a8] ;  /* 0x0000ea00ff0c7b82 */ /* 0x000e220000000a00 */
[----:B-----5:R-:W-:-:S07]  /*02c0*/  FMUL R3, R7, R14 ;  /* 0x0000000e07037220 */ /* 0x020fce0000400000 */
[----:B------:R-:W1:Y:S01]  /*02d0*/  LDC.64 R10, c[0x0][0x388] ;  /* 0x0000e200ff0a7b82 */ /* 0x000e620000000a00 */
[----:B0-----:R-:W-:-:S05]  /*02e0*/  IMAD.WIDE R6, R6, 0x4, R12 ;  /* 0x0000000406067825 */ /* 0x001fca00078e020c */
[----:B------:R0:W-:Y:S04]  /*02f0*/  STG.E desc[UR4][R6.64], R3 ;  /* 0x0000000306007986 */ /* 0x0001e8000c101904 */
[----:B------:R-:W2:Y:S04]  /*0300*/  LDG.E R0, desc[UR4][R4.64] ;  /* 0x0000000404007981 */ /* 0x000ea8000c1e1900 */
[----:B-1----:R-:W3:Y:S01]  /*0310*/  LDG.E R10, desc[UR4][R10.64] ;  /* 0x000000040a0a7981 */ /* 0x002ee2000c1e1900 */
[----:B------:R-:W-:Y:S01]  /*0320*/  BSSY.RECONVERGENT B0, `(.L_x_40) ;  /* 0x000000f000007945 */ /* 0x000fe20003800200 */
[----:B--2---:R-:W-:-:S04]  /*0330*/  FADD R9, -R0, 1 ;  /* 0x3f80000000097421 */ /* 0x004fc80000000100 */
[C---:B---3--:R-:W-:Y:S01]  /*0340*/  FFMA R9, R10.reuse, R9, 1 ;  /* 0x3f8000000a097423 */ /* 0x048fe20000000009 */
[----:B------:R-:W-:-:S03]  /*0350*/  FADD R0, R10, 1 ;  /* 0x3f8000000a007421 */ /* 0x000fc60000000000 */
[----:B------:R-:W1:Y:S08]  /*0360*/  MUFU.RCP R12, R9 ;  /* 0x00000009000c7308 */ /* 0x000e700000001000 */
[----:B------:R-:W2:Y:S01]  /*0370*/  FCHK P0, R0, R9 ;  /* 0x0000000900007302 */ /* 0x000ea20000000000 */
[----:B-1----:R-:W-:-:S04]  /*0380*/  FFMA R13, -R9, R12, 1 ;  /* 0x3f800000090d7423 */ /* 0x002fc8000000010c */
[----:B------:R-:W-:-:S04]  /*0390*/  FFMA R13, R12, R13, R12 ;  /* 0x0000000d0c0d7223 */ /* 0x000fc8000000000c */
[----:B------:R-:W-:-:S04]  /*03a0*/  FFMA R12, R0, R13, RZ ;  /* 0x0000000d000c7223 */ /* 0x000fc800000000ff */
[----:B0-----:R-:W-:-:S04]  /*03b0*/  FFMA R3, -R9, R12, R0 ;  /* 0x0000000c09037223 */ /* 0x001fc80000000100 */
[----:B------:R-:W-:Y:S01]  /*03c0*/  FFMA R3, R13, R3, R12 ;  /* 0x000000030d037223 */ /* 0x000fe2000000000c */
[----:B--2---:R-:W-:Y:S06]  /*03d0*/  @!P0 BRA `(.L_x_41) ;  /* 0x00000000000c8947 */ /* 0x004fec0003800000 */
[----:B------:R-:W-:Y:S01]  /*03e0*/  IMAD.MOV.U32 R3, RZ, RZ, R9 ;  /* 0x000000ffff037224 */ /* 0x000fe200078e0009 */
[----:B------:R-:W-:-:S07]  /*03f0*/  MOV R10, 0x410 ;  /* 0x00000410000a7802 */ /* 0x000fce0000000f00 */
[----:B------:R-:W-:Y:S05]  /*0400*/  CALL.REL.NOINC `($__internal_2_$__cuda_sm3x_div_rn_noftz_f32_slowpath) ;  /* 0x0000000000647944 */ /* 0x000fea0003c00000 */
.L_x_41:
[----:B------:R-:W-:Y:S05]  /*0410*/  BSYNC.RECONVERGENT B0 ;  /* 0x0000000000007941 */ /* 0x000fea0003800200 */
.L_x_40:
[----:B------:R-:W0:Y:S01]  /*0420*/  LDC.64 R10, c[0x0][0x390] ;  /* 0x0000e400ff0a7b82 */ /* 0x000e220000000a00 */
[----:B------:R-:W-:-:S05]  /*0430*/  FMUL R3, R2, R3 ;  /* 0x0000000302037220 */ /* 0x000fca0000400000 */
[----:B------:R1:W-:Y:S04]  /*0440*/  STG.E desc[UR4][R6.64+0x4], R3 ;  /* 0x0000040306007986 */ /* 0x0003e8000c101904 */
[----:B------:R-:W2:Y:S04]  /*0450*/  LDG.E R4, desc[UR4][R4.64] ;  /* 0x0000000404047981 */ /* 0x000ea8000c1e1900 */
[----:B0-----:R-:W3:Y:S01]  /*0460*/  LDG.E R10, desc[UR4][R10.64] ;  /* 0x000000040a0a7981 */ /* 0x001ee2000c1e1900 */
[----:B------:R-:W-:Y:S01]  /*0470*/  BSSY.RECONVERGENT B0, `(.L_x_42) ;  /* 0x000000f000007945 */ /* 0x000fe20003800200 */
[----:B--2---:R-:W-:-:S04]  /*0480*/  FADD R9, -R4, 1 ;  /* 0x3f80000004097421 */ /* 0x004fc80000000100 */
[C---:B---3--:R-:W-:Y:S01]  /*0490*/  FFMA R9, R10.reuse, R9, 1 ;  /* 0x3f8000000a097423 */ /* 0x048fe20000000009 */
[----:B------:R-:W-:-:S03]  /*04a0*/  FADD R0, R10, 1 ;  /* 0x3f8000000a007421 */ /* 0x000fc60000000000 */
[----:B------:R-:W0:Y:S08]  /*04b0*/  MUFU.RCP R2, R9 ;  /* 0x0000000900027308 */ /* 0x000e300000001000 */
[----:B------:R-:W2:Y:S01]  /*04c0*/  FCHK P0, R0, R9 ;  /* 0x0000000900007302 */ /* 0x000ea20000000000 */
[----:B0-----:R-:W-:-:S04]  /*04d0*/  FFMA R13, -R9, R2, 1 ;  /* 0x3f800000090d7423 */ /* 0x001fc80000000102 */
[----:B------:R-:W-:-:S04]  /*04e0*/  FFMA R13, R2, R13, R2 ;  /* 0x0000000d020d7223 */ /* 0x000fc80000000002 */
[----:B------:R-:W-:-:S04]  /*04f0*/  FFMA R2, R0, R13, RZ ;  /* 0x0000000d00027223 */ /* 0x000fc800000000ff */
[----:B-1----:R-:W-:-:S04]  /*0500*/  FFMA R3, -R9, R2, R0 ;  /* 0x0000000209037223 */ /* 0x002fc80000000100 */
[----:B------:R-:W-:Y:S01]  /*0510*/  FFMA R3, R13, R3, R2 ;  /* 0x000000030d037223 */ /* 0x000fe20000000002 */
[----:B--2---:R-:W-:Y:S06]  /*0520*/  @!P0 BRA `(.L_x_43) ;  /* 0x00000000000c8947 */ /* 0x004fec0003800000 */
[----:B------:R-:W-:Y:S02]  /*0530*/  MOV R3, R9 ;  /* 0x0000000900037202 */ /* 0x000fe40000000f00 */
[----:B------:R-:W-:-:S07]  /*0540*/  MOV R10, 0x560 ;  /* 0x00000560000a7802 */ /* 0x000fce0000000f00 */
[----:B------:R-:W-:Y:S05]  /*0550*/  CALL.REL.NOINC `($__internal_2_$__cuda_sm3x_div_rn_noftz_f32_slowpath) ;  /* 0x0000000000107944 */ /* 0x000fea0003c00000 */
.L_x_43:
[----:B------:R-:W-:Y:S05]  /*0560*/  BSYNC.RECONVERGENT B0 ;  /* 0x0000000000007941 */ /* 0x000fea0003800200 */
.L_x_42:
[----:B------:R-:W-:-:S05]  /*0570*/  FMUL R3, R8, R3 ;  /* 0x0000000308037220 */ /* 0x000fca0000400000 */
[----:B------:R-:W-:Y:S01]  /*0580*/  STG.E desc[UR4][R6.64+0x8], R3 ;  /* 0x0000080306007986 */ /* 0x000fe2000c101904 */
[----:B------:R-:W-:Y:S05]  /*0590*/  EXIT ;  /* 0x000000000000794d */ /* 0x000fea0003800000 */
        .weak           $__internal_2_$__cuda_sm3x_div_rn_noftz_f32_slowpath
        .type           $__internal_2_$__cuda_sm3x_div_rn_noftz_f32_slowpath,@function
        .size           $__internal_2_$__cuda_sm3x_div_rn_noftz_f32_slowpath,(.L_x_98 - $__internal_2_$__cuda_sm3x_div_rn_noftz_f32_slowpath)
$__internal_2_$__cuda_sm3x_div_rn_noftz_f32_slowpath:
        /* <DEDUP_REMOVED lines=9> */
[----:B------:R-:W-:Y:S01]  /*0630*/  @!P0 MOV R9, RZ ;  /* 0x000000ff00098202 */ /* 0x000fe20000000f00 */
        /* <DEDUP_REMOVED lines=19> */
[----:B------:R-:W-:Y:S01]  /*0770*/  @P0 IMAD.MOV.U32 R9, RZ, RZ, RZ ;  /* 0x000000ffff090224 */ /* 0x000fe200078e00ff */
[----:B------:R-:W-:Y:S01]  /*0780*/  @!P0 MOV R9, 0xffffffc0 ;  /* 0xffffffc000098802 */ /* 0x000fe20000000f00 */
[----:B------:R-:W-:Y:S01]  /*0790*/  @!P0 FFMA R0, R0, 1.84467440737095516160e+19, RZ ;  /* 0x5f80000000008823 */ /* 0x000fe200000000ff */
[----:B------:R-:W-:-:S03]  /*07a0*/  @!P1 FFMA R3, R3, 1.84467440737095516160e+19, RZ ;  /* 0x5f80000003039823 */ /* 0x000fc600000000ff */
[----:B------:R-:W-:-:S07]  /*07b0*/  @!P1 VIADD R9, R9, 0x40 ;  /* 0x0000004009099836 */ /* 0x000fce0000000000 */
.L_x_45:
[----:B------:R-:W-:Y:S01]  /*07c0*/  LEA R12, R11, 0xc0800000, 0x17 ;  /* 0xc08000000b0c7811 */ /* 0x000fe200078eb8ff */
[----:B------:R-:W-:Y:S03]  /*07d0*/  BSSY.RECONVERGENT B2, `(.L_x_50) ;  /* 0x0000036000027945 */ /* 0x000fe60003800200 */
[----:B------:R-:W-:Y:S01]  /*07e0*/  IADD3 R12, PT, PT, -R12, R3, RZ ;  /* 0x000000030c0c7210 */ /* 0x000fe20007ffe1ff */
[----:B------:R-:W-:-:S03]  /*07f0*/  VIADD R3, R14, 0xffffff81 ;  /* 0xffffff810e037836 */ /* 0x000fc60000000000 */
[----:B------:R0:W1:Y:S01]  /*0800*/  MUFU.RCP R13, R12 ;  /* 0x0000000c000d7308 */ /* 0x0000620000001000 */
[----:B------:R-:W-:Y:S01]  /*0810*/  FADD.FTZ R15, -R12, -RZ ;  /* 0x800000ff0c0f7221 */ /* 0x000fe20000010100 */
[C---:B------:R-:W-:Y:S01]  /*0820*/  IMAD R0, R3.reuse, -0x800000, R0 ;  /* 0xff80000003007824 */ /* 0x040fe200078e0200 */
[----:B0-----:R-:W-:-:S04]  /*0830*/  IADD3 R12, PT, PT, R3, 0x7f, -R11 ;  /* 0x0000007f030c7810 */ /* 0x001fc80007ffe80b */
[----:B------:R-:W-:Y:S01]  /*0840*/  IADD3 R12, PT, PT, R12, R9, RZ ;  /* 0x000000090c0c7210 */ /* 0x000fe20007ffe0ff */
[----:B-1----:R-:W-:-:S04]  /*0850*/  FFMA R14, R13, R15, 1 ;  /* 0x3f8000000d0e7423 */ /* 0x002fc8000000000f */
        /* <DEDUP_REMOVED lines=8> */
[----:B------:R-:W-:-:S05]  /*08e0*/  IMAD.IADD R11, R3, 0x1, R12 ;  /* 0x00000001030b7824 */ /* 0x000fca00078e020c */
[----:B------:R-:W-:-:S04]  /*08f0*/  IADD3 R3, PT, PT, R11, -0x1, RZ ;  /* 0xffffffff0b037810 */ /* 0x000fc80007ffe0ff */
        /* <DEDUP_REMOVED lines=10> */
[CCC-:B------:R-:W-:Y:S01]  /*09a0*/  FFMA.RM R12, R16.reuse, R14.reuse, R13.reuse ;  /* 0x0000000e100c7223 */ /* 0x1c0fe2000000400d */
[C---:B------:R-:W-:Y:S02]  /*09b0*/  ISETP.NE.AND P2, PT, R11.reuse, RZ, PT ;  /* 0x000000ff0b00720c */ /* 0x040fe40003f45270 */
[----:B------:R-:W-:Y:S02]  /*09c0*/  ISETP.NE.AND P1, PT, R11, RZ, PT ;  /* 0x000000ff0b00720c */ /* 0x000fe40003f25270 */
[----:B------:R-:W-:Y:S01]  /*09d0*/  LOP3.LUT R9, R3, 0x7fffff, RZ, 0xc0, !PT ;  /* 0x007fffff03097812 */ /* 0x000fe200078ec0ff */
[----:B------:R-:W-:Y:S01]  /*09e0*/  FFMA.RP R3, R16, R14, R13 ;  /* 0x0000000e10037223 */ /* 0x000fe2000000800d */
[C---:B------:R-:W-:Y:S01]  /*09f0*/  VIADD R14, R11.reuse, 0x20 ;  /* 0x000000200b0e7836 */ /* 0x040fe20000000000 */
[----:B------:R-:W-:Y:S02]  /*0a00*/  IADD3 R11, PT, PT, -R11, RZ, RZ ;  /* 0x000000ff0b0b7210 */ /* 0x000fe40007ffe1ff */
        /* <DEDUP_REMOVED lines=14> */
.L_x_52:
[----:B------:R-:W-:-:S04]  /*0af0*/  LOP3.LUT R0, R0, 0x80000000, RZ, 0xc0, !PT ;  /* 0x8000000000007812 */ /* 0x000fc800078ec0ff */
[----:B------:R-:W-:Y:S01]  /*0b00*/  LOP3.LUT R0, R0, 0x7f800000, RZ, 0xfc, !PT ;  /* 0x7f80000000007812 */ /* 0x000fe200078efcff */
[----:B------:R-:W-:Y:S06]  /*0b10*/  BRA `(.L_x_53) ;  /* 0x0000000000047947 */ /* 0x000fec0003800000 */
.L_x_51:
[----:B------:R-:W-:-:S07]  /*0b20*/  LEA R0, R12, R0, 0x17 ;  /* 0x000000000c007211 */ /* 0x000fce00078eb8ff */
.L_x_53:
[----:B------:R-:W-:Y:S05]  /*0b30*/  BSYNC.RECONVERGENT B2 ;  /* 0x0000000000027941 */ /* 0x000fea0003800200 */
.L_x_50:
[----:B------:R-:W-:Y:S05]  /*0b40*/  BRA `(.L_x_54) ;  /* 0x0000000000207947 */ /* 0x000fea0003800000 */
.L_x_49:
[----:B------:R-:W-:-:S04]  /*0b50*/  LOP3.LUT R0, R3, 0x80000000, R0, 0x48, !PT ;  /* 0x8000000003007812 */ /* 0x000fc800078e4800 */
[----:B------:R-:W-:Y:S01]  /*0b60*/  LOP3.LUT R0, R0, 0x7f800000, RZ, 0xfc, !PT ;  /* 0x7f80000000007812 */ /* 0x000fe200078efcff */
[----:B------:R-:W-:Y:S06]  /*0b70*/  BRA `(.L_x_54) ;  /* 0x0000000000147947 */ /* 0x000fec0003800000 */
.L_x_48:
[----:B------:R-:W-:Y:S01]  /*0b80*/  LOP3.LUT R0, R3, 0x80000000, R0, 0x48, !PT ;  /* 0x8000000003007812 */ /* 0x000fe200078e4800 */
[----:B------:R-:W-:Y:S06]  /*0b90*/  BRA `(.L_x_54) ;  /* 0x00000000000c7947 */ /* 0x000fec0003800000 */
.L_x_47:
[----:B------:R-:W0:Y:S01]  /*0ba0*/  MUFU.RSQ R0, -QNAN ;  /* 0xffc0000000007908 */ /* 0x000e220000001400 */
[----:B------:R-:W-:Y:S05]  /*0bb0*/  BRA `(.L_x_54) ;  /* 0x0000000000047947 */ /* 0x000fea0003800000 */
.L_x_46:
[----:B------:R-:W-:-:S07]  /*0bc0*/  FADD.FTZ R0, R0, R3 ;  /* 0x0000000300007221 */ /* 0x000fce0000010000 */
.L_x_54:
[----:B------:R-:W-:Y:S05]  /*0bd0*/  BSYNC.RECONVERGENT B1 ;  /* 0x0000000000017941 */ /* 0x000fea0003800200 */
.L_x_44:
[----:B------:R-:W-:Y:S02]  /*0be0*/  HFMA2 R11, -RZ, RZ, 0, 0 ;  /* 0x00000000ff0b7431 */ /* 0x000fe400000001ff */
[----:B0-----:R-:W-:Y:S02]  /*0bf0*/  IMAD.MOV.U32 R3, RZ, RZ, R0 ;  /* 0x000000ffff037224 */ /* 0x001fe400078e0000 */
[----:B------:R-:W-:Y:S05]  /*0c00*/  RET.REL.NODEC R10 `(_Z31calculate_final_image_optimisedPfS_S_S_S_S_iii) ;  /* 0xfffffff00afc7950 */ /* 0x000fea0003c3ffff */
.L_x_55:
        /* <DEDUP_REMOVED lines=15> */
.L_x_98:


//--------------------- .text._Z21calculate_final_imagePfS_S_S_S_S_S_S_S_S_S_iii --------------------------
	.section	.text._Z21calculate_final_imagePfS_S_S_S_S_S_S_S_S_S_iii,"ax",@progbits
	.align	128
        .global         _Z21calculate_final_imagePfS_S_S_S_S_S_S_S_S_S_iii
        .type           _Z21calculate_final_imagePfS_S_S_S_S_S_S_S_S_S_iii,@function
        .size           _Z21calculate_final_imagePfS_S_S_S_S_S_S_S_S_S_iii,(.L_x_99 - _Z21calculate_final_imagePfS_S_S_S_S_S_S_S_S_S_iii)
        .other          _Z21calculate_final_imagePfS_S_S_S_S_S_S_S_S_S_iii,@"STO_CUDA_ENTRY STV_DEFAULT"
_Z21calculate_final_imagePfS_S_S_S_S_S_S_S_S_S_iii:
.text._Z21calculate_final_imagePfS_S_S_S_S_S_S_S_S_S_iii:
[----:B------:R-:W-:Y:S08]  /*0000*/  LDC R1, c[0x0][0x37c] ;  /* 0x0000df00ff017b82 */ /* 0x000ff00000000800 */
[----:B------:R-:W0:Y:S01]  /*0010*/  LDC.64 R4, c[0x0][0x3b8] ;  /* 0x0000ee00ff047b82 */ /* 0x000e220000000a00 */
[----:B------:R-:W0:Y:S07]  /*0020*/  LDCU.64 UR4, c[0x0][0x358] ;  /* 0x00006b00ff0477ac */ /* 0x000e2e0008000a00 */
[----:B------:R-:W1:Y:S01]  /*0030*/  LDC.64 R2, c[0x0][0x398] ;  /* 0x0000e600ff027b82 */ /* 0x000e620000000a00 */
[----:B0-----:R-:W2:Y:S04]  /*0040*/  LDG.E R5, desc[UR4][R4.64] ;  /* 0x0000000404057981 */ /* 0x001ea8000c1e1900 */
[----:B-1----:R-:W3:Y:S01]  /*0050*/  LDG.E R0, desc[UR4][R2.64] ;  /* 0x0000000402007981 */ /* 0x002ee2000c1e1900 */
[----:B--2---:R-:W0:Y:S08]  /*0060*/  MUFU.RCP R6, R5 ;  /* 0x0000000500067308 */ /* 0x004e300000001000 */
[----:B---3--:R-:W1:Y:S01]  /*0070*/  FCHK P0, R0, R5 ;  /* 0x0000000500007302 */ /* 0x008e620000000000 */
[----:B0-----:R-:W-:-:S04]  /*0080*/  FFMA R7, -R5, R6, 1 ;  /* 0x3f80000005077423 */ /* 0x001fc80000000106 */
[----:B------:R-:W-:-:S04]  /*0090*/  FFMA R7, R6, R7, R6 ;  /* 0x0000000706077223 */ /* 0x000fc80000000006 */
[----:B------:R-:W-:-:S04]  /*00a0*/  FFMA R6, R0, R7, RZ ;  /* 0x0000000700067223 */ /* 0x000fc800000000ff */
[----:B------:R-:W-:-:S04]  /*00b0*/  FFMA R8, -R5, R6, R0 ;  /* 0x0000000605087223 */ /* 0x000fc80000000100 */
[----:B------:R-:W-:Y:S01]  /*00c0*/  FFMA R7, R7, R8, R6 ;  /* 0x0000000807077223 */ /* 0x000fe20000000006 */
[----:B-1----:R-:W-:Y:S06]  /*00d0*/  @!P0 BRA `(.L_x_56) ;  /* 0x0000000000108947 */ /* 0x002fec0003800000 */
[----:B------:R-:W-:Y:S02]  /*00e0*/  MOV R3, R5 ;  /* 0x0000000500037202 */ /* 0x000fe40000000f00 */
[----:B------:R-:W-:-:S07]  /*00f0*/  MOV R11, 0x110 ;  /* 0x00000110000b7802 */ /* 0x000fce0000000f00 */
[----:B------:R-:W-:Y:S05]  /*0100*/  CALL.REL.NOINC `($__internal_3_$__cuda_sm3x_div_rn_noftz_f32_slowpath) ;  /* 0x0000000c00487944 */ /* 0x000fea0003c00000 */
[----:B------:R-:W-:-:S07]  /*0110*/  MOV R7, R0 ;  /* 0x0000000000077202 */ /* 0x000fce0000000f00 */
.L_x_56:
[----:B------:R-:W0:Y:S08]  /*0120*/  LDC.64 R8, c[0x0][0x3b0] ;  /* 0x0000ec00ff087b82 */ /* 0x000e300000000a00 */
        /* <DEDUP_REMOVED lines=15> */
.L_x_57:
[----:B------:R-:W0:Y:S01]  /*0220*/  MUFU.RCP R3, R4 ;  /* 0x0000000400037308 */ /* 0x000e220000001000 */
[----:B------:R-:W-:Y:S07]  /*0230*/  BSSY.RECONVERGENT B0, `(.L_x_58) ;  /* 0x000000d000007945 */ /* 0x000fee0003800200 */
[----:B------:R-:W1:Y:S01]  /*0240*/  FCHK P0, R7, R4 ;  /* 0x0000000407007302 */ /* 0x000e620000000000 */
[----:B0-----:R-:W-:-:S04]  /*0250*/  FFMA R0, R3, -R4, 1 ;  /* 0x3f80000003007423 */ /* 0x001fc80000000804 */
[----:B------:R-:W-:-:S04]  /*0260*/  FFMA R0, R3, R0, R3 ;  /* 0x0000000003007223 */ /* 0x000fc80000000003 */
[----:B------:R-:W-:-:S04]  /*0270*/  FFMA R6, R0, R7, RZ ;  /* 0x0000000700067223 */ /* 0x000fc800000000ff */
[----:B------:R-:W-:-:S04]  /*0280*/  FFMA R3, R6, -R4, R7 ;  /* 0x8000000406037223 */ /* 0x000fc80000000007 */
[----:B------:R-:W-:Y:S01]  /*0290*/  FFMA R6, R0, R3, R6 ;  /* 0x0000000300067223 */ /* 0x000fe20000000006 */
[----:B-1----:R-:W-:Y:S06]  /*02a0*/  @!P0 BRA `(.L_x_59) ;  /* 0x0000000000148947 */ /* 0x002fec0003800000 */
[----:B------:R-:W-:Y:S02]  /*02b0*/  MOV R0, R7 ;  /* 0x0000000700007202 */ /* 0x000fe40000000f00 */
[----:B------:R-:W-:Y:S02]  /*02c0*/  MOV R3, R4 ;  /* 0x0000000400037202 */ /* 0x000fe40000000f00 */
[----:B------:R-:W-:-:S07]  /*02d0*/  MOV R11, 0x2f0 ;  /* 0x000002f0000b7802 */ /* 0x000fce0000000f00 */
[----:B------:R-:W-:Y:S05]  /*02e0*/  CALL.REL.NOINC `($__internal_3_$__cuda_sm3x_div_rn_noftz_f32_slowpath) ;  /* 0x0000000800d07944 */ /* 0x000fea0003c00000 */
[----:B------:R-:W-:-:S07]  /*02f0*/  MOV R6, R0 ;  /* 0x0000000000067202 */ /* 0x000fce0000000f00 */
.L_x_59:
[----:B------:R-:W-:Y:S05]  /*0300*/  BSYNC.RECONVERGENT B0 ;  /* 0x0000000000007941 */ /* 0x000fea0003800200 */
.L_x_58:
[----:B------:R-:W0:Y:S02]  /*0310*/  LDC.64 R2, c[0x0][0x3a0] ;  /* 0x0000e800ff027b82 */ /* 0x000e240000000a00 */
[----:B0-----:R-:W2:Y:S01]  /*0320*/  LDG.E R2, desc[UR4][R2.64] ;  /* 0x0000000402027981 */ /* 0x001ea2000c1e1900 */
[----:B------:R-:W0:Y:S02]  /*0330*/  MUFU.RCP R0, R5 ;  /* 0x0000000500007308 */ /* 0x000e240000001000 */
[----:B0-----:R-:W-:-:S04]  /*0340*/  FFMA R7, -R5, R0, 1 ;  /* 0x3f80000005077423 */ /* 0x001fc80000000100 */
[----:B------:R-:W-:Y:S02]  /*0350*/  FFMA R0, R0, R7, R0 ;  /* 0x0000000700007223 */ /* 0x000fe40000000000 */
[----:B--2---:R-:W0:Y:S02]  /*0360*/  FCHK P0, R2, R5 ;  /* 0x0000000502007302 */ /* 0x004e240000000000 */
[----:B------:R-:W-:-:S04]  /*0370*/  FFMA R15, R0, R2, RZ ;  /* 0x00000002000f7223 */ /* 0x000fc800000000ff */
[----:B------:R-:W-:-:S04]  /*0380*/  FFMA R4, -R5, R15, R2 ;  /* 0x0000000f05047223 */ /* 0x000fc80000000102 */
[----:B------:R-:W-:Y:S01]  /*0390*/  FFMA R15, R0, R4, R15 ;  /* 0x00000004000f7223 */ /* 0x000fe2000000000f */
[----:B0-----:R-:W-:Y:S06]  /*03a0*/  @!P0 BRA `(.L_x_60) ;  /* 0x0000000000148947 */ /* 0x001fec0003800000 */
[----:B------:R-:W-:Y:S01]  /*03b0*/  IMAD.MOV.U32 R0, RZ, RZ, R2 ;  /* 0x000000ffff007224 */ /* 0x000fe200078e0002 */
[----:B------:R-:W-:Y:S02]  /*03c0*/  MOV R3, R5 ;  /* 0x0000000500037202 */ /* 0x000fe40000000f00 */
[----:B------:R-:W-:-:S07]  /*03d0*/  MOV R11, 0x3f0 ;  /* 0x000003f0000b7802 */ /* 0x000fce0000000f00 */
[----:B------:R-:W-:Y:S05]  /*03e0*/  CALL.REL.NOINC `($__internal_3_$__cuda_sm3x_div_rn_noftz_f32_slowpath) ;  /* 0x0000000800907944 */ /* 0x000fea0003c00000 */
[----:B------:R-:W-:-:S07]  /*03f0*/  MOV R15, R0 ;  /* 0x00000000000f7202 */ /* 0x000fce0000000f00 */
.L_x_60:
        /* <DEDUP_REMOVED lines=10> */
[----:B------:R-:W-:Y:S02]  /*04a0*/  MOV R0, R2 ;  /* 0x0000000200007202 */ /* 0x000fe40000000f00 */
[----:B------:R-:W-:Y:S02]  /*04b0*/  MOV R3, R13 ;  /* 0x0000000d00037202 */ /* 0x000fe40000000f00 */
[----:B------:R-:W-:-:S07]  /*04c0*/  MOV R11, 0x4e0 ;  /* 0x000004e0000b7802 */ /* 0x000fce0000000f00 */
[----:B------:R-:W-:Y:S05]  /*04d0*/  CALL.REL.NOINC `($__internal_3_$__cuda_sm3x_div_rn_noftz_f32_slowpath) ;  /* 0x0000000800547944 */ /* 0x000fea0003c00000 */
[----:B------:R-:W-:-:S07]  /*04e0*/  MOV R4, R0 ;  /* 0x0000000000047202 */ /* 0x000fce0000000f00 */
.L_x_61:
        /* <DEDUP_REMOVED lines=9> */
[----:B------:R-:W-:Y:S01]  /*0580*/  IMAD.MOV.U32 R0, RZ, RZ, R15 ;  /* 0x000000ffff007224 */ /* 0x000fe200078e000f */
[----:B------:R-:W-:Y:S02]  /*0590*/  MOV R3, R4 ;  /* 0x0000000400037202 */ /* 0x000fe40000000f00 */
[----:B------:R-:W-:-:S07]  /*05a0*/  MOV R11, 0x5c0 ;  /* 0x000005c0000b7802 */ /* 0x000fce0000000f00 */
[----:B------:R-:W-:Y:S05]  /*05b0*/  CALL.REL.NOINC `($__internal_3_$__cuda_sm3x_div_rn_noftz_f32_slowpath) ;  /* 0x00000008001c7944 */ /* 0x000fea0003c00000 */
[----:B------:R-:W-:-:S07]  /*05c0*/  MOV R7, R0 ;  /* 0x0000000000077202 */ /* 0x000fce0000000f00 */
.L_x_63:
[----:B------:R-:W-:Y:S05]  /*05d0*/  BSYNC.RECONVERGENT B0 ;  /* 0x0000000000007941 */ /* 0x000fea0003800200 */
.L_x_62:
        /* <DEDUP_REMOVED lines=15> */
.L_x_64:
        /* <DEDUP_REMOVED lines=10> */
[----:B------:R-:W-:Y:S01]  /*0770*/  MOV R0, R2 ;  /* 0x0000000200007202 */ /* 0x000fe20000000f00 */
[----:B------:R-:W-:Y:S01]  /*0780*/  IMAD.MOV.U32 R3, RZ, RZ, R13 ;  /* 0x000000ffff037224 */ /* 0x000fe200078e000d */
[----:B------:R-:W-:-:S07]  /*0790*/  MOV R11, 0x7b0 ;  /* 0x000007b0000b7802 */ /* 0x000fce0000000f00 */
[----:B------:R-:W-:Y:S05]  /*07a0*/  CALL.REL.NOINC `($__internal_3_$__cuda_sm3x_div_rn_noftz_f32_slowpath) ;  /* 0x0000000400a07944 */ /* 0x000fea0003c00000 */
[----:B------:R-:W-:-:S07]  /*07b0*/  MOV R4, R0 ;  /* 0x0000000000047202 */ /* 0x000fce0000000f00 */
.L_x_65:
        /* <DEDUP_REMOVED lines=14> */
.L_x_67:
[----:B------:R-:W-:Y:S05]  /*08a0*/  BSYNC.RECONVERGENT B0 ;  /* 0x0000000000007941 */ /* 0x000fea0003800200 */
.L_x_66:
[----:B------:R-:W0:Y:S01]  /*08b0*/  S2R R3, SR_TID.Y ;  /* 0x0000000000037919 */ /* 0x000e220000002200 */
        /* <DEDUP_REMOVED lines=12> */
[----:B------:R-:W-:Y:S01]  /*0980*/  IMAD R9, R3, UR8, R0 ;  /* 0x0000000803097c24 */ /* 0x000fe2000f8e0200 */
[----:B------:R-:W1:Y:S01]  /*0990*/  LDCU UR6, c[0x0][0x3e0] ;  /* 0x00007c00ff0677ac */ /* 0x000e620008000800 */
[----:B------:R-:W-:-:S05]  /*09a0*/  FADD R6, R6, -1 ;  /* 0xbf80000006067421 */ /* 0x000fca0000000000 */
[----:B------:R-:W2:Y:S01]  /*09b0*/  LDC.64 R2, c[0x0][0x3c0] ;  /* 0x0000f000ff027b82 */ /* 0x000ea20000000a00 */
[----:B0-----:R-:W-:-:S05]  /*09c0*/  IMAD.WIDE R4, R9, 0x4, R4 ;  /* 0x0000000409047825 */ /* 0x001fca00078e0204 */
[----:B------:R-:W3:Y:S01]  /*09d0*/  LDG.E R0, desc[UR4][R4.64] ;  /* 0x0000000404007981 */ /* 0x000ee2000c1e1900 */
[----:B-1----:R-:W-:Y:S01]  /*09e0*/  IMAD R14, R9, UR6, RZ ;  /* 0x00000006090e7c24 */ /* 0x002fe2000f8e02ff */
[----:B------:R-:W-:Y:S03]  /*09f0*/  BSSY.RECONVERGENT B0, `(.L_x_68) ;  /* 0x0000016000007945 */ /* 0x000fe60003800200 */
[----:B--2---:R-:W-:-:S04]  /*0a00*/  IMAD.WIDE R2, R14, 0x4, R2 ;  /* 0x000000040e027825 */ /* 0x004fc800078e0202 */
[----:B------:R-:W-:Y:S01]  /*0a10*/  FADD R12, R12, -1 ;  /* 0xbf8000000c0c7421 */ /* 0x000fe20000000000 */
[----:B------:R-:W-:Y:S01]  /*0a20*/  FADD R15, R7, -1 ;  /* 0xbf800000070f7421 */ /* 0x000fe20000000000 */
[----:B------:R-:W5:Y:S04]  /*0a30*/  LDG.E R13, desc[UR4][R2.64] ;  /* 0x00000004020d7981 */ /* 0x000f68000c1e1900 */
[----:B------:R-:W5:Y:S04]  /*0a40*/  LDG.E R10, desc[UR4][R2.64+0x4] ;  /* 0x00000404020a7981 */ /* 0x000f68000c1e1900 */
[----:B------:R0:W5:Y:S01]  /*0a50*/  LDG.E R8, desc[UR4][R2.64+0x8] ;  /* 0x0000080402087981 */ /* 0x000162000c1e1900 */
[----:B---3--:R-:W-:-:S04]  /*0a60*/  FADD R9, -R0, 1 ;  /* 0x3f80000000097421 */ /* 0x008fc80000000100 */
[----:B------:R-:W-:-:S04]  /*0a70*/  FFMA R17, R6, R9, 1 ;  /* 0x3f80000006117423 */ /* 0x000fc80000000009 */
[----:B------:R-:W1:Y:S02]  /*0a80*/  MUFU.RCP R0, R17 ;  /* 0x0000001100007308 */ /* 0x000e640000001000 */
[----:B-1----:R-:W-:-:S04]  /*0a90*/  FFMA R9, -R17, R0, 1 ;  /* 0x3f80000011097423 */ /* 0x002fc80000000100 */
[----:B------:R-:W-:Y:S01]  /*0aa0*/  FFMA R9, R0, R9, R0 ;  /* 0x0000000900097223 */ /* 0x000fe20000000000 */
[----:B------:R-:W-:-:S04]  /*0ab0*/  FADD R0, R6, 1 ;  /* 0x3f80000006007421 */ /* 0x000fc80000000000 */
[----:B------:R-:W1:Y:S01]  /*0ac0*/  FCHK P0, R0, R17 ;  /* 0x0000001100007302 */ /* 0x000e620000000000 */
[----:B------:R-:W-:-:S04]  /*0ad0*/  FFMA R6, R0, R9, RZ ;  /* 0x0000000900067223 */ /* 0x000fc800000000ff */
[----:B------:R-:W-:-:S04]  /*0ae0*/  FFMA R11, -R17, R6, R0 ;  /* 0x00000006110b7223 */ /* 0x000fc80000000100 */
[----:B0-----:R-:W-:Y:S01]  /*0af0*/  FFMA R2, R9, R11, R6 ;  /* 0x0000000b09027223 */ /* 0x001fe20000000006 */
[----:B-1----:R-:W-:Y:S06]  /*0b00*/  @!P0 BRA `(.L_x_69) ;  /* 0x0000000000108947 */ /* 0x002fec0003800000 */
[----:B------:R-:W-:Y:S02]  /*0b10*/  MOV R3, R17 ;  /* 0x0000001100037202 */ /* 0x000fe40000000f00 */
[----:B------:R-:W-:-:S07]  /*0b20*/  MOV R11, 0xb40 ;  /* 0x00000b40000b7802 */ /* 0x000fce0000000f00 */
[----:B-----5:R-:W-:Y:S05]  /*0b30*/  CALL.REL.NOINC `($__internal_3_$__cuda_sm3x_div_rn_noftz_f32_slowpath) ;  /* 0x0000000000bc7944 */ /* 0x020fea0003c00000 */
[----:B------:R-:W-:-:S07]  /*0b40*/  MOV R2, R0 ;  /* 0x0000000000027202 */ /* 0x000fce0000000f00 */
.L_x_69:
[----:B------:R-:W-:Y:S05]  /*0b50*/  BSYNC.RECONVERGENT B0 ;  /* 0x0000000000007941 */ /* 0x000fea0003800200 */
.L_x_68:
[----:B------:R-:W0:Y:S01]  /*0b60*/  LDC.64 R6, c[0x0][0x3d0] ;  /* 0x0000f400ff067b82 */ /* 0x000e220000000a00 */
[----:B-----5:R-:W-:Y:S01]  /*0b70*/  FMUL R13, R13, R2 ;  /* 0x000000020d0d7220 */ /* 0x020fe20000400000 */
[----:B0-----:R-:W-:-:S05]  /*0b80*/  IMAD.WIDE R6, R14, 0x4, R6 ;  /* 0x000000040e067825 */ /* 0x001fca00078e0206 */
[----:B------:R0:W-:Y:S04]  /*0b90*/  STG.E desc[UR4][R6.64], R13 ;  /* 0x0000000d06007986 */ /* 0x0001e8000c101904 */
[----:B------:R-:W2:Y:S01]  /*0ba0*/  LDG.E R0, desc[UR4][R4.64] ;  /* 0x0000000404007981 */ /* 0x000ea2000c1e1900 */
[----:B------:R-:W-:Y:S01]  /*0bb0*/  BSSY.RECONVERGENT B0, `(.L_x_70) ;  /* 0x0000010000007945 */ /* 0x000fe20003800200 */
[----:B--2---:R-:W-:-:S04]  /*0bc0*/  FADD R0, -R0, 1 ;  /* 0x3f80000000007421 */ /* 0x004fc80000000100 */
[C---:B------:R-:W-:Y:S01]  /*0bd0*/  FFMA R11, R15.reuse, R0, 1 ;  /* 0x3f8000000f0b7423 */ /* 0x040fe20000000000 */
        /* <DEDUP_REMOVED lines=9> */
[----:B------:R-:W-:Y:S01]  /*0c70*/  IMAD.MOV.U32 R3, RZ, RZ, R11 ;  /* 0x000000ffff037224 */ /* 0x000fe200078e000b */
[----:B------:R-:W-:-:S07]  /*0c80*/  MOV R11, 0xca0 ;  /* 0x00000ca0000b7802 */ /* 0x000fce0000000f00 */
[----:B------:R-:W-:Y:S05]  /*0c90*/  CALL.REL.NOINC `($__internal_3_$__cuda_sm3x_div_rn_noftz_f32_slowpath) ;  /* 0x0000000000647944 */ /* 0x000fea0003c00000 */
[----:B------:R-:W-:-:S07]  /*0ca0*/  MOV R3, R0 ;  /* 0x0000000000037202 */ /* 0x000fce0000000f00 */
.L_x_71:
[----:B------:R-:W-:Y:S05]  /*0cb0*/  BSYNC.RECONVERGENT B0 ;  /* 0x0000000000007941 */ /* 0x000fea0003800200 */
.L_x_70:
[----:B------:R-:W-:-:S05]  /*0cc0*/  FMUL R3, R10, R3 ;  /* 0x000000030a037220 */ /* 0x000fca0000400000 */
[----:B------:R0:W-:Y:S04]  /*0cd0*/  STG.E desc[UR4][R6.64+0x4], R3 ;  /* 0x0000040306007986 */ /* 0x0001e8000c101904 */
[----:B------:R-:W2:Y:S01]  /*0ce0*/  LDG.E R4, desc[UR4][R4.64] ;  /* 0x0000000404047981 */ /* 0x000ea2000c1e1900 */
[----:B------:R-:W-:Y:S01]  /*0cf0*/  FADD R0, R12, 1 ;  /* 0x3f8000000c007421 */ /* 0x000fe20000000000 */
[----:B------:R-:W-:Y:S01]  /*0d00*/  BSSY.RECONVERGENT B0, `(.L_x_72) ;  /* 0x000000f000007945 */ /* 0x000fe20003800200 */
[----:B--2---:R-:W-:-:S04]  /*0d10*/  FADD R9, -R4, 1 ;  /* 0x3f80000004097421 */ /* 0x004fc80000000100 */
[----:B------:R-:W-:-:S04]  /*0d20*/  FFMA R11, R12, R9, 1 ;  /* 0x3f8000000c0b7423 */ /* 0x000fc80000000009 */
        /* <DEDUP_REMOVED lines=8> */
[----:B------:R-:W-:Y:S02]  /*0db0*/  MOV R3, R11 ;  /* 0x0000000b00037202 */ /* 0x000fe40000000f00 */
[----:B------:R-:W-:-:S07]  /*0dc0*/  MOV R11, 0xde0 ;  /* 0x00000de0000b7802 */ /* 0x000fce0000000f00 */
[----:B------:R-:W-:Y:S05]  /*0dd0*/  CALL.REL.NOINC `($__internal_3_$__cuda_sm3x_div_rn_noftz_f32_slowpath) ;  /* 0x0000000000147944 */ /* 0x000fea0003c00000 */
[----:B------:R-:W-:-:S07]  /*0de0*/  MOV R9, R0 ;  /* 0x0000000000097202 */ /* 0x000fce0000000f00 */
.L_x_73:
[----:B------:R-:W-:Y:S05]  /*0df0*/  BSYNC.RECONVERGENT B0 ;  /* 0x0000000000007941 */ /* 0x000fea0003800200 */
.L_x_72:
[----:B------:R-:W-:-:S05]  /*0e00*/  FMUL R9, R8, R9 ;  /* 0x0000000908097220 */ /* 0x000fca0000400000 */
[----:B------:R-:W-:Y:S01]  /*0e10*/  STG.E desc[UR4][R6.64+0x8], R9 ;  /* 0x0000080906007986 */ /* 0x000fe2000c101904 */
[----:B------:R-:W-:Y:S05]  /*0e20*/  EXIT ;  /* 0x000000000000794d */ /* 0x000fea0003800000 */
        .weak           $__internal_3_$__cuda_sm3x_div_rn_noftz_f32_slowpath
        .type           $__internal_3_$__cuda_sm3x_div_rn_noftz_f32_slowpath,@function
        .size           $__internal_3_$__cuda_sm3x_div_rn_noftz_f32_slowpath,(.L_x_99 - $__internal_3_$__cuda_sm3x_div_rn_noftz_f32_slowpath)
$__internal_3_$__cuda_sm3x_div_rn_noftz_f32_slowpath:
[----:B------:R-:W-:Y:S01]  /*0e30*/  SHF.R.U32.HI R9, RZ, 0x17, R3 ;  /* 0x00000017ff097819 */ /* 0x000fe20000011603 */
[----:B------:R-:W-:Y:S01]  /*0e40*/  BSSY.RECONVERGENT B1, `(.L_x_74) ;  /* 0x0000062000017945 */ /* 0x000fe20003800200 */
[----:B------:R-:W-:Y:S02]  /*0e50*/  SHF.R.U32.HI R16, RZ, 0x17, R0 ;  /* 0x00000017ff107819 */ /* 0x000fe40000011600 */
[----:B------:R-:W-:Y:S02]  /*0e60*/  LOP3.LUT R9, R9, 0xff, RZ, 0xc0, !PT ;  /* 0x000000ff09097812 */ /* 0x000fe400078ec0ff */
[----:B------:R-:W-:Y:S02]  /*0e70*/  LOP3.LUT R16, R16, 0xff, RZ, 0xc0, !PT ;  /* 0x000000ff10107812 */ /* 0x000fe400078ec0ff */
[----:B------:R-:W-:Y:S02]  /*0e80*/  IADD3 R18, PT, PT, R9, -0x1, RZ ;  /* 0xffffffff09127810 */ /* 0x000fe40007ffe0ff */
[----:B------:R-:W-:-:S02]  /*0e90*/  IADD3 R17, PT, PT, R16, -0x1, RZ ;  /* 0xffffffff10117810 */ /* 0x000fc40007ffe0ff */
        /* <DEDUP_REMOVED lines=25> */
[----:B------:R-:W-:Y:S02]  /*1030*/  @!P1 FFMA R3, R3, 1.84467440737095516160e+19, RZ ;  /* 0x5f80000003039823 */ /* 0x000fe400000000ff */
[----:B------:R-:W-:-:S07]  /*1040*/  @!P1 IADD3 R2, PT, PT, R2, 0x40, RZ ;  /* 0x0000004002029810 */ /* 0x000fce0007ffe0ff */
.L_x_75:
[----:B------:R-:W-:Y:S01]  /*1050*/  LEA R18, R9, 0xc0800000, 0x17 ;  /* 0xc080000009127811 */ /* 0x000fe200078eb8ff */
[----:B------:R-:W-:Y:S01]  /*1060*/  BSSY.RECONVERGENT B2, `(.L_x_80) ;  /* 0x0000036000027945 */ /* 0x000fe20003800200 */
[----:B------:R-:W-:Y:S02]  /*1070*/  IADD3 R16, PT, PT, R16, -0x7f, RZ ;  /* 0xffffff8110107810 */ /* 0x000fe40007ffe0ff */
[----:B------:R-:W-:-:S03]  /*1080*/  IADD3 R19, PT, PT, -R18, R3, RZ ;  /* 0x0000000312137210 */ /* 0x000fc60007ffe1ff */
[C---:B------:R-:W-:Y:S01]  /*1090*/  IMAD R0, R16.reuse, -0x800000, R0 ;  /* 0xff80000010007824 */ /* 0x040fe200078e0200 */
[----:B------:R0:W1:Y:S01]  /*10a0*/  MUFU.RCP R18, R19 ;  /* 0x0000001300127308 */ /* 0x0000620000001000 */
[----:B------:R-:W-:Y:S01]  /*10b0*/  FADD.FTZ R17, -R19, -RZ ;  /* 0x800000ff13117221 */ /* 0x000fe20000010100 */
        /* <DEDUP_REMOVED lines=23> */
[C---:B------:R-:W-:Y:S02]  /*1230*/  ISETP.NE.AND P2, PT, R9.reuse, RZ, PT ;  /* 0x000000ff0900720c */ /* 0x040fe40003f45270 */
[----:B------:R-:W-:Y:S02]  /*1240*/  ISETP.NE.AND P1, PT, R9, RZ, PT ;  /* 0x000000ff0900720c */ /* 0x000fe40003f25270 */
[----:B------:R-:W-:Y:S01]  /*1250*/  LOP3.LUT R16, R2, 0x7fffff, RZ, 0xc0, !PT ;  /* 0x007fffff02107812 */ /* 0x000fe200078ec0ff */
[CCC-:B------:R-:W-:Y:S01]  /*1260*/  FFMA.RP R2, R3.reuse, R17.reuse, R18.reuse ;  /* 0x0000001103027223 */ /* 0x1c0fe20000008012 */
[----:B------:R-:W-:Y:S01]  /*1270*/  FFMA.RM R3, R3, R17, R18 ;  /* 0x0000001103037223 */ /* 0x000fe20000004012 */
[----:B------:R-:W-:Y:S02]  /*1280*/  IADD3 R17, PT, PT, R9, 0x20, RZ ;  /* 0x0000002009117810 */ /* 0x000fe40007ffe0ff */
[----:B------:R-:W-:-:S02]  /*1290*/  LOP3.LUT R16, R16, 0x800000, RZ, 0xfc, !PT ;  /* 0x0080000010107812 */ /* 0x000fc400078efcff */
[----:B------:R-:W-:Y:S02]  /*12a0*/  IADD3 R9, PT, PT, -R9, RZ, RZ ;  /* 0x000000ff09097210 */ /* 0x000fe40007ffe1ff */
[----:B------:R-:W-:Y:S02]  /*12b0*/  SHF.L.U32 R17, R16, R17, RZ ;  /* 0x0000001110117219 */ /* 0x000fe400000006ff */
[----:B------:R-:W-:Y:S02]  /*12c0*/  FSETP.NEU.FTZ.AND P0, PT, R2, R3, PT ;  /* 0x000000030200720b */ /* 0x000fe40003f1d000 */
[----:B------:R-:W-:Y:S02]  /*12d0*/  SEL R3, R9, RZ, P2 ;  /* 0x000000ff09037207 */ /* 0x000fe40001000000 */
[----:B------:R-:W-:Y:S02]  /*12e0*/  ISETP.NE.AND P1, PT, R17, RZ, P1 ;  /* 0x000000ff1100720c */ /* 0x000fe40000f25270 */
[----:B------:R-:W-:-:S02]  /*12f0*/  SHF.R.U32.HI R3, RZ, R3, R16 ;  /* 0x00000003ff037219 */ /* 0x000fc40000011610 */
[----:B------:R-:W-:Y:S02]  /*1300*/  PLOP3.LUT P0, PT, P0, P1, PT, 0xf8, 0x8f ;  /* 0x00000000008f781c */ /* 0x000fe40000703f70 */
[----:B------:R-:W-:Y:S02]  /*1310*/  SHF.R.U32.HI R9, RZ, 0x1, R3 ;  /* 0x00000001ff097819 */ /* 0x000fe40000011603 */
[----:B------:R-:W-:-:S04]  /*1320*/  SEL R2, RZ, 0x1, !P0 ;  /* 0x00000001ff027807 */ /* 0x000fc80004000000 */
[----:B------:R-:W-:-:S04]  /*1330*/  LOP3.LUT R2, R2, 0x1, R9, 0xf8, !PT ;  /* 0x0000000102027812 */ /* 0x000fc800078ef809 */
[----:B------:R-:W-:-:S04]  /*1340*/  LOP3.LUT R2, R2, R3, RZ, 0xc0, !PT ;  /* 0x0000000302027212 */ /* 0x000fc800078ec0ff */
[----:B------:R-:W-:-:S04]  /*1350*/  IADD3 R9, PT, PT, R9, R2, RZ ;  /* 0x0000000209097210 */ /* 0x000fc80007ffe0ff */
[----:B------:R-:W-:Y:S01]  /*1360*/  LOP3.LUT R0, R9, R0, RZ, 0xfc, !PT ;  /* 0x0000000009007212 */ /* 0x000fe200078efcff */
[----:B------:R-:W-:Y:S06]  /*1370*/  BRA `(.L_x_83) ;  /* 0x0000000000107947 */ /* 0x000fec0003800000 */
.L_x_82:
[----:B------:R-:W-:-:S04]  /*1380*/  LOP3.LUT R0, R0, 0x80000000, RZ, 0xc0, !PT ;  /* 0x8000000000007812 */ /* 0x000fc800078ec0ff */
[----:B------:R-:W-:Y:S01]  /*1390*/  LOP3.LUT R0, R0, 0x7f800000, RZ, 0xfc, !PT ;  /* 0x7f80000000007812 */ /* 0x000fe200078efcff */
[----:B------:R-:W-:Y:S06]  /*13a0*/  BRA `(.L_x_83) ;  /* 0x0000000000047947 */ /* 0x000fec0003800000 */
.L_x_81:
[----:B------:R-:W-:-:S07]  /*13b0*/  LEA R0, R19, R0, 0x17 ;  /* 0x0000000013007211 */ /* 0x000fce00078eb8ff */
.L_x_83:
[----:B------:R-:W-:Y:S05]  /*13c0*/  BSYNC.RECONVERGENT B2 ;  /* 0x0000000000027941 */ /* 0x000fea0003800200 */
.L_x_80:
[----:B------:R-:W-:Y:S05]  /*13d0*/  BRA `(.L_x_84) ;  /* 0x0000000000207947 */ /* 0x000fea0003800000 */
.L_x_79:
[----:B------:R-:W-:-:S04]  /*13e0*/  LOP3.LUT R0, R3, 0x80000000, R0, 0x48, !PT ;  /* 0x8000000003007812 */ /* 0x000fc800078e4800 */
[----:B------:R-:W-:Y:S01]  /*13f0*/  LOP3.LUT R0, R0, 0x7f800000, RZ, 0xfc, !PT ;  /* 0x7f80000000007812 */ /* 0x000fe200078efcff */
[----:B------:R-:W-:Y:S06]  /*1400*/  BRA `(.L_x_84) ;  /* 0x0000000000147947 */ /* 0x000fec0003800000 */
.L_x_78:
[----:B------:R-:W-:Y:S01]  /*1410*/  LOP3.LUT R0, R3, 0x80000000, R0, 0x48, !PT ;  /* 0x8000000003007812 */ /* 0x000fe200078e4800 */
[----:B------:R-:W-:Y:S06]  /*1420*/  BRA `(.L_x_84) ;  /* 0x00000000000c7947 */ /* 0x000fec0003800000 */
.L_x_77:
[----:B------:R-:W0:Y:S01]  /*1430*/  MUFU.RSQ R0, -QNAN ;  /* 0xffc0000000007908 */ /* 0x000e220000001400 */
[----:B------:R-:W-:Y:S05]  /*1440*/  BRA `(.L_x_84) ;  /* 0x0000000000047947 */ /* 0x000fea0003800000 */
.L_x_76:
[----:B------:R-:W-:-:S07]  /*1450*/  FADD.FTZ R0, R0, R3 ;  /* 0x0000000300007221 */ /* 0x000fce0000010000 */
.L_x_84:
[----:B------:R-:W-:Y:S05]  /*1460*/  BSYNC.RECONVERGENT B1 ;  /* 0x0000000000017941 */ /* 0x000fea0003800200 */
.L_x_74:
[----:B------:R-:W-:Y:S01]  /*1470*/  HFMA2 R3, -RZ, RZ, 0, 0 ;  /* 0x00000000ff037431 */ /* 0x000fe200000001ff */
[----:B------:R-:W-:-:S04]  /*1480*/  MOV R2, R11 ;  /* 0x0000000b00027202 */ /* 0x000fc80000000f00 */
[----:B0-----:R-:W-:Y:S05]  /*1490*/  RET.REL.NODEC R2 `(_Z21calculate_final_imagePfS_S_S_S_S_S_S_S_S_S_iii) ;  /* 0xffffffe802d87950 */ /* 0x001fea0003c3ffff */
.L_x_85:
        /* <DEDUP_REMOVED lines=14> */
.L_x_99:


//--------------------- .text._Z19sum_up_arrays_naivePfS_iii --------------------------
	.section	.text._Z19sum_up_arrays_naivePfS_iii,"ax",@progbits
	.align	128
        .global         _Z19sum_up_arrays_naivePfS_iii
        .type           _Z19sum_up_arrays_naivePfS_iii,@function
        .size           _Z19sum_up_arrays_naivePfS_iii,(.L_x_104 - _Z19sum_up_arrays_naivePfS_iii)
        .other          _Z19sum_up_arrays_naivePfS_iii,@"STO_CUDA_ENTRY STV_DEFAULT"
_Z19sum_up_arrays_naivePfS_iii:
.text._Z19sum_up_arrays_naivePfS_iii:
[----:B------:R-:W-:Y:S01]  /*0000*/  LDC R1, c[0x0][0x37c] ;  /* 0x0000df00ff017b82 */ /* 0x000fe20000000800 */
[----:B------:R-:W0:Y:S07]  /*0010*/  S2R R7, SR_TID.Y ;  /* 0x0000000000077919 */ /* 0x000e2e0000002200 */
[----:B------:R-:W1:Y:S01]  /*0020*/  LDC R3, c[0x0][0x360] ;  /* 0x0000d800ff037b82 */ /* 0x000e620000000800 */
[----:B------:R-:W2:Y:S01]  /*0030*/  LDCU UR6, c[0x0][0x398] ;  /* 0x00007300ff0677ac */ /* 0x000ea20008000800 */
[----:B------:R-:W-:Y:S01]  /*0040*/  BSSY.RECONVERGENT B0, `(.L_x_86) ;  /* 0x0000015000007945 */ /* 0x000fe20003800200 */
[----:B------:R-:W1:Y:S01]  /*0050*/  S2R R0, SR_TID.X ;  /* 0x0000000000007919 */ /* 0x000e620000002100 */
[----:B------:R-:W3:Y:S04]  /*0060*/  LDCU UR7, c[0x0][0x394] ;  /* 0x00007280ff0777ac */ /* 0x000ee80008000800 */
[----:B------:R-:W0:Y:S08]  /*0070*/  S2UR UR5, SR_CTAID.Y ;  /* 0x00000000000579c3 */ /* 0x000e300000002600 */
[----:B------:R-:W0:Y:S08]  /*0080*/  LDC R2, c[0x0][0x364] ;  /* 0x0000d900ff027b82 */ /* 0x000e300000000800 */
[----:B------:R-:W1:Y:S01]  /*0090*/  S2UR UR4, SR_CTAID.X ;  /* 0x00000000000479c3 */ /* 0x000e620000002500 */
[----:B0-----:R-:W-:-:S05]  /*00a0*/  IMAD R7, R2, UR5, R7 ;  /* 0x0000000502077c24 */ /* 0x001fca000f8e0207 */
[----:B--2---:R-:W-:Y:S01]  /*00b0*/  ISETP.GE.AND P0, PT, R7, UR6, PT ;  /* 0x0000000607007c0c */ /* 0x004fe2000bf06270 */
[----:B-1----:R-:W-:-:S05]  /*00c0*/  IMAD R0, R3, UR4, R0 ;  /* 0x0000000403007c24 */ /* 0x002fca000f8e0200 */
[----:B---3--:R-:W-:-:S13]  /*00d0*/  ISETP.GE.OR P0, PT, R0, UR7, P0 ;  /* 0x0000000700007c0c */ /* 0x008fda0008706670 */
[----:B------:R-:W-:Y:S05]  /*00e0*/  @P0 BRA `(.L_x_87) ;  /* 0x0000000000280947 */ /* 0x000fea0003800000 */
[----:B------:R-:W0:Y:S01]  /*00f0*/  LDC.64 R4, c[0x0][0x380] ;  /* 0x0000e000ff047b82 */ /* 0x000e220000000a00 */
[----:B------:R-:W1:Y:S01]  /*0100*/  LDCU.64 UR4, c[0x0][0x358] ;  /* 0x00006b00ff0477ac */ /* 0x000e620008000a00 */
[----:B------:R-:W-:-:S06]  /*0110*/  IMAD R7, R7, UR7, R0 ;  /* 0x0000000707077c24 */ /* 0x000fcc000f8e0200 */
[----:B------:R-:W2:Y:S01]  /*0120*/  LDC.64 R2, c[0x0][0x388] ;  /* 0x0000e200ff027b82 */ /* 0x000ea20000000a00 */
[----:B0-----:R-:W-:-:S06]  /*0130*/  IMAD.WIDE R4, R7, 0x4, R4 ;  /* 0x0000000407047825 */ /* 0x001fcc00078e0204 */
[----:B-1----:R-:W3:Y:S01]  /*0140*/  LDG.E R5, desc[UR4][R4.64] ;  /* 0x0000000404057981 */ /* 0x002ee2000c1e1900 */
[----:B--2---:R-:W-:-:S05]  /*0150*/  IMAD.WIDE R2, R7, 0x4, R2 ;  /* 0x0000000407027825 */ /* 0x004fca00078e0202 */
[----:B------:R-:W3:Y:S02]  /*0160*/  LDG.E R0, desc[UR4][R2.64] ;  /* 0x0000000402007981 */ /* 0x000ee4000c1e1900 */
[----:B---3--:R-:W-:-:S05]  /*0170*/  FADD R7, R0, R5 ;  /* 0x0000000500077221 */ /* 0x008fca0000000000 */
[----:B------:R0:W-:Y:S02]  /*0180*/  STG.E desc[UR4][R2.64], R7 ;  /* 0x0000000702007986 */ /* 0x0001e4000c101904 */
.L_x_87:
[----:B------:R-:W-:Y:S05]  /*0190*/  BSYNC.RECONVERGENT B0 ;  /* 0x0000000000007941 */ /* 0x000fea0003800200 */
.L_x_86:
[----:B------:R-:W-:Y:S06]  /*01a0*/  BAR.SYNC.DEFER_BLOCKING 0x0 ;  /* 0x0000000000007b1d */ /* 0x000fec0000010000 */
[----:B------:R-:W-:Y:S05]  /*01b0*/  EXIT ;  /* 0x000000000000794d */ /* 0x000fea0003800000 */
.L_x_88:
        /* <DEDUP_REMOVED lines=12> */
.L_x_104:


//--------------------- .text._Z27sum_up_arrays_by_reduction1PhPfi --------------------------
	.section	.text._Z27sum_up_arrays_by_reduction1PhPfi,"ax",@progbits
	.align	128
        .global         _Z27sum_up_arrays_by_reduction1PhPfi
        .type           _Z27sum_up_arrays_by_reduction1PhPfi,@function
        .size           _Z27sum_up_arrays_by_reduction1PhPfi,(.L_x_105 - _Z27sum_up_arrays_by_reduction1PhPfi)
        .other          _Z27sum_up_arrays_by_reduction1PhPfi,@"STO_CUDA_ENTRY STV_DEFAULT"
_Z27sum_up_arrays_by_reduction1PhPfi:
.text._Z27sum_up_arrays_by_reduction1PhPfi:
[----:B------:R-:W-:Y:S01]  /*0000*/  LDC R1, c[0x0][0x37c] ;  /* 0x0000df00ff017b82 */ /* 0x000fe20000000800 */
[----:B------:R-:W0:Y:S01]  /*0010*/  S2R R7, SR_CTAID.X ;  /* 0x0000000000077919 */ /* 0x000e220000002500 */
[----:B------:R-:W0:Y:S01]  /*0020*/  LDCU UR7, c[0x0][0x360] ;  /* 0x00006c00ff0777ac */ /* 0x000e220008000800 */
[----:B------:R-:W0:Y:S01]  /*0030*/  S2R R4, SR_TID.X ;  /* 0x0000000000047919 */ /* 0x000e220000002100 */
[----:B------:R-:W1:Y:S01]  /*0040*/  LDCU.64 UR4, c[0x0][0x380] ;  /* 0x00007000ff0477ac */ /* 0x000e620008000a00 */
[----:B------:R-:W2:Y:S01]  /*0050*/  LDCU.64 UR8, c[0x0][0x358] ;  /* 0x00006b00ff0877ac */ /* 0x000ea20008000a00 */
[----:B0-----:R-:W-:-:S05]  /*0060*/  IMAD R0, R7, UR7, R4 ;  /* 0x0000000707007c24 */ /* 0x001fca000f8e0204 */
[----:B-1----:R-:W-:-:S04]  /*0070*/  IADD3 R2, P0, PT, R0, UR4, RZ ;  /* 0x0000000400027c10 */ /* 0x002fc8000ff1e0ff */
[----:B------:R-:W-:-:S05]  /*0080*/  LEA.HI.X.SX32 R3, R0, UR5, 0x1, P0 ;  /* 0x0000000500037c11 */ /* 0x000fca00080f0eff */
[----:B--2---:R-:W2:Y:S01]  /*0090*/  LDG.E.U8 R2, desc[UR8][R2.64] ;  /* 0x0000000802027981 */ /* 0x004ea2000c1e1100 */
[----:B------:R-:W0:Y:S01]  /*00a0*/  S2UR UR5, SR_CgaCtaId ;  /* 0x00000000000579c3 */ /* 0x000e220000008800 */
[----:B------:R-:W-:Y:S01]  /*00b0*/  UMOV UR4, 0x400 ;  /* 0x0000040000047882 */ /* 0x000fe20000000000 */
[----:B------:R-:W-:Y:S01]  /*00c0*/  UISETP.GE.U32.AND UP0, UPT, UR7, 0x2, UPT ;  /* 0x000000020700788c */ /* 0x000fe2000bf06070 */
[----:B------:R-:W-:Y:S01]  /*00d0*/  ISETP.NE.AND P1, PT, R4, RZ, PT ;  /* 0x000000ff0400720c */ /* 0x000fe20003f25270 */
[----:B0-----:R-:W-:-:S06]  /*00e0*/  ULEA UR4, UR5, UR4, 0x18 ;  /* 0x0000000405047291 */ /* 0x001fcc000f8ec0ff */
[----:B------:R-:W-:Y:S02]  /*00f0*/  LEA R5, R4, UR4, 0x2 ;  /* 0x0000000404057c11 */ /* 0x000fe4000f8e10ff */
[----:B--2---:R-:W-:-:S05]  /*0100*/  I2FP.F32.U32 R0, R2 ;  /* 0x0000000200007245 */ /* 0x004fca0000201000 */
[----:B------:R0:W-:Y:S01]  /*0110*/  STS [R5], R0 ;  /* 0x0000000005007388 */ /* 0x0001e20000000800 */
[----:B------:R-:W-:Y:S05]  /*0120*/  BRA.U !UP0, `(.L_x_89) ;  /* 0x0000000108407547 */ /* 0x000fea000b800000 */
[----:B------:R-:W-:-:S05]  /*0130*/  UMOV UR5, 0x1 ;  /* 0x0000000100057882 */ /* 0x000fca0000000000 */
.L_x_90:
[----:B------:R-:W-:Y:S01]  /*0140*/  USHF.L.U32 UR6, UR5, 0x1, URZ ;  /* 0x0000000105067899 */ /* 0x000fe200080006ff */
[----:B------:R-:W-:Y:S03]  /*0150*/  BAR.SYNC.DEFER_BLOCKING 0x0 ;  /* 0x0000000000007b1d */ /* 0x000fe60000010000 */
[----:B------:R-:W-:Y:S02]  /*0160*/  UISETP.GE.U32.AND UP0, UPT, UR6, UR7, UPT ;  /* 0x000000070600728c */ /* 0x000fe4000bf06070 */
[----:B-1----:R-:W-:-:S05]  /*0170*/  IMAD R2, R4, UR6, RZ ;  /* 0x0000000604027c24 */ /* 0x002fca000f8e02ff */
[----:B------:R-:W-:-:S13]  /*0180*/  ISETP.GE.U32.AND P0, PT, R2, UR7, PT ;  /* 0x0000000702007c0c */ /* 0x000fda000bf06070 */
[C---:B0-----:R-:W-:Y:S01]  /*0190*/  @!P0 VIADD R0, R2.reuse, UR5 ;  /* 0x0000000502008c36 */ /* 0x041fe20008000000 */
[----:B------:R-:W-:Y:S01]  /*01a0*/  @!P0 LEA R2, R2, UR4, 0x2 ;  /* 0x0000000402028c11 */ /* 0x000fe2000f8e10ff */
[----:B------:R-:W-:-:S03]  /*01b0*/  UMOV UR5, UR6 ;  /* 0x0000000600057c82 */ /* 0x000fc60008000000 */
[----:B------:R-:W-:Y:S01]  /*01c0*/  @!P0 LEA R0, R0, UR4, 0x2 ;  /* 0x0000000400008c11 */ /* 0x000fe2000f8e10ff */
[----:B------:R-:W-:Y:S05]  /*01d0*/  @!P0 LDS R3, [R2] ;  /* 0x0000000002038984 */ /* 0x000fea0000000800 */
[----:B------:R-:W0:Y:S02]  /*01e0*/  @!P0 LDS R0, [R0] ;  /* 0x0000000000008984 */ /* 0x000e240000000800 */
[----:B0-----:R-:W-:-:S05]  /*01f0*/  @!P0 FADD R3, R0, R3 ;  /* 0x0000000300038221 */ /* 0x001fca0000000000 */
[----:B------:R1:W-:Y:S01]  /*0200*/  @!P0 STS [R2], R3 ;  /* 0x0000000302008388 */ /* 0x0003e20000000800 */
[----:B------:R-:W-:Y:S06]  /*0210*/  BAR.SYNC.DEFER_BLOCKING 0x0 ;  /* 0x0000000000007b1d */ /* 0x000fec0000010000 */
[----:B------:R-:W-:Y:S05]  /*0220*/  BRA.U !UP0, `(.L_x_90) ;  /* 0xfffffffd08c47547 */ /* 0x000fea000b83ffff */
.L_x_89:
[----:B------:R-:W-:Y:S05]  /*0230*/  @P1 EXIT ;  /* 0x000000000000194d */ /* 0x000fea0003800000 */
[----:B------:R-:W2:Y:S01]  /*0240*/  S2UR UR5, SR_CgaCtaId ;  /* 0x00000000000579c3 */ /* 0x000ea20000008800 */
[----:B------:R-:W-:-:S07]  /*0250*/  UMOV UR4, 0x400 ;  /* 0x0000040000047882 */ /* 0x000fce0000000000 */
[----:B-1----:R-:W1:Y:S01]  /*0260*/  LDC.64 R2, c[0x0][0x388] ;  /* 0x0000e200ff027b82 */ /* 0x002e620000000a00 */
[----:B--2---:R-:W-:Y:S01]  /*0270*/  ULEA UR4, UR5, UR4, 0x18 ;  /* 0x0000000405047291 */ /* 0x004fe2000f8ec0ff */
[----:B-1----:R-:W-:-:S08]  /*0280*/  IMAD.WIDE.U32 R2, R7, 0x4, R2 ;  /* 0x0000000407027825 */ /* 0x002fd000078e0002 */
[----:B0-----:R-:W0:Y:S04]  /*0290*/  LDS R5, [UR4] ;  /* 0x00000004ff057984 */ /* 0x001e280008000800 */
[----:B0-----:R-:W-:Y:S01]  /*02a0*/  STG.E desc[UR8][R2.64], R5 ;  /* 0x0000000502007986 */ /* 0x001fe2000c101908 */
[----:B------:R-:W-:Y:S05]  /*02b0*/  EXIT ;  /* 0x000000000000794d */ /* 0x000fea0003800000 */
.L_x_91:
        /* <DEDUP_REMOVED lines=12> */
.L_x_105:


//--------------------- .text._Z26sum_up_arrays_by_reductionPfS_i --------------------------
	.section	.text._Z26sum_up_arrays_by_reductionPfS_i,"ax",@progbits
	.align	128
        .global         _Z26sum_up_arrays_by_reductionPfS_i
        .type           _Z26sum_up_arrays_by_reductionPfS_i,@function
        .size           _Z26sum_up_arrays_by_reductionPfS_i,(.L_x_106 - _Z26sum_up_arrays_by_reductionPfS_i)
        .other          _Z26sum_up_arrays_by_reductionPfS_i,@"STO_CUDA_ENTRY STV_DEFAULT"
_Z26sum_up_arrays_by_reductionPfS_i:
.text._Z26sum_up_arrays_by_reductionPfS_i:
[----:B------:R-:W-:Y:S01]  /*0000*/  LDC R1, c[0x0][0x37c] ;  /* 0x0000df00ff017b82 */ /* 0x000fe20000000800 */
[----:B------:R-:W0:Y:S07]  /*0010*/  S2R R7, SR_CTAID.X ;  /* 0x0000000000077919 */ /* 0x000e2e0000002500 */
[----:B------:R-:W1:Y:S01]  /*0020*/  LDC.64 R2, c[0x0][0x380] ;  /* 0x0000e000ff027b82 */ /* 0x000e620000000a00 */
[----:B------:R-:W0:Y:S01]  /*0030*/  LDCU UR7, c[0x0][0x360] ;  /* 0x00006c00ff0777ac */ /* 0x000e220008000800 */
[----:B------:R-:W0:Y:S01]  /*0040*/  S2R R4, SR_TID.X ;  /* 0x0000000000047919 */ /* 0x000e220000002100 */
[----:B------:R-:W2:Y:S01]  /*0050*/  LDCU.64 UR8, c[0x0][0x358] ;  /* 0x00006b00ff0877ac */ /* 0x000ea20008000a00 */
[----:B0-----:R-:W-:-:S04]  /*0060*/  IMAD R5, R7, UR7, R4 ;  /* 0x0000000707057c24 */ /* 0x001fc8000f8e0204 */
[----:B-1----:R-:W-:-:S06]  /*0070*/  IMAD.WIDE R2, R5, 0x4, R2 ;  /* 0x0000000405027825 */ /* 0x002fcc00078e0202 */
[----:B--2---:R-:W2:Y:S01]  /*0080*/  LDG.E R2, desc[UR8][R2.64] ;  /* 0x0000000802027981 */ /* 0x004ea2000c1e1900 */
[----:B------:R-:W0:Y:S01]  /*0090*/  S2UR UR5, SR_CgaCtaId ;  /* 0x00000000000579c3 */ /* 0x000e220000008800 */
[----:B------:R-:W-:Y:S01]  /*00a0*/  UMOV UR4, 0x400 ;  /* 0x0000040000047882 */ /* 0x000fe20000000000 */
[----:B------:R-:W-:Y:S01]  /*00b0*/  UISETP.GE.U32.AND UP0, UPT, UR7, 0x2, UPT ;  /* 0x000000020700788c */ /* 0x000fe2000bf06070 */
[----:B------:R-:W-:Y:S01]  /*00c0*/  ISETP.NE.AND P1, PT, R4, RZ, PT ;  /* 0x000000ff0400720c */ /* 0x000fe20003f25270 */
[----:B0-----:R-:W-:-:S06]  /*00d0*/  ULEA UR4, UR5, UR4, 0x18 ;  /* 0x0000000405047291 */ /* 0x001fcc000f8ec0ff */
[----:B------:R-:W-:-:S05]  /*00e0*/  LEA R5, R4, UR4, 0x2 ;  /* 0x0000000404057c11 */ /* 0x000fca000f8e10ff */
[----:B--2---:R0:W-:Y:S01]  /*00f0*/  STS [R5], R2 ;  /* 0x0000000205007388 */ /* 0x0041e20000000800 */
[----:B------:R-:W-:Y:S05]  /*0100*/  BRA.U !UP0, `(.L_x_92) ;  /* 0x0000000108407547 */ /* 0x000fea000b800000 */
[----:B------:R-:W-:-:S05]  /*0110*/  UMOV UR5, 0x1 ;  /* 0x0000000100057882 */ /* 0x000fca0000000000 */
.L_x_93:
[----:B------:R-:W-:Y:S01]  /*0120*/  USHF.L.U32 UR6, UR5, 0x1, URZ ;  /* 0x0000000105067899 */ /* 0x000fe200080006ff */
[----:B------:R-:W-:Y:S03]  /*0130*/  BAR.SYNC.DEFER_BLOCKING 0x0 ;  /* 0x0000000000007b1d */ /* 0x000fe60000010000 */
[----:B------:R-:W-:Y:S02]  /*0140*/  UISETP.GE.U32.AND UP0, UPT, UR6, UR7, UPT ;  /* 0x000000070600728c */ /* 0x000fe4000bf06070 */
[----:B01----:R-:W-:-:S05]  /*0150*/  IMAD R2, R4, UR6, RZ ;  /* 0x0000000604027c24 */ /* 0x003fca000f8e02ff */
[----:B------:R-:W-:-:S13]  /*0160*/  ISETP.GE.U32.AND P0, PT, R2, UR7, PT ;  /* 0x0000000702007c0c */ /* 0x000fda000bf06070 */
[C---:B------:R-:W-:Y:S01]  /*0170*/  @!P0 IADD3 R0, PT, PT, R2.reuse, UR5, RZ ;  /* 0x0000000502008c10 */ /* 0x040fe2000fffe0ff */
[----:B------:R-:W-:Y:S01]  /*0180*/  UMOV UR5, UR6 ;  /* 0x0000000600057c82 */ /* 0x000fe20008000000 */
[----:B------:R-:W-:Y:S02]  /*0190*/  @!P0 LEA R2, R2, UR4, 0x2 ;  /* 0x0000000402028c11 */ /* 0x000fe4000f8e10ff */
[----:B------:R-:W-:-:S03]  /*01a0*/  @!P0 LEA R0, R0, UR4, 0x2 ;  /* 0x0000000400008c11 */ /* 0x000fc6000f8e10ff */
[----:B------:R-:W-:Y:S04]  /*01b0*/  @!P0 LDS R3, [R2] ;  /* 0x0000000002038984 */ /* 0x000fe80000000800 */
[----:B------:R-:W0:Y:S02]  /*01c0*/  @!P0 LDS R0, [R0] ;  /* 0x0000000000008984 */ /* 0x000e240000000800 */
[----:B0-----:R-:W-:-:S05]  /*01d0*/  @!P0 FADD R3, R0, R3 ;  /* 0x0000000300038221 */ /* 0x001fca0000000000 */
[----:B------:R1:W-:Y:S01]  /*01e0*/  @!P0 STS [R2], R3 ;  /* 0x0000000302008388 */ /* 0x0003e20000000800 */
[----:B------:R-:W-:Y:S06]  /*01f0*/  BAR.SYNC.DEFER_BLOCKING 0x0 ;  /* 0x0000000000007b1d */ /* 0x000fec0000010000 */
[----:B------:R-:W-:Y:S05]  /*0200*/  BRA.U !UP0, `(.L_x_93) ;  /* 0xfffffffd08c47547 */ /* 0x000fea000b83ffff */
.L_x_92:
[----:B------:R-:W-:Y:S05]  /*0210*/  @P1 EXIT ;  /* 0x000000000000194d */ /* 0x000fea0003800000 */
[----:B------:R-:W2:Y:S01]  /*0220*/  S2UR UR5, SR_CgaCtaId ;  /* 0x00000000000579c3 */ /* 0x000ea20000008800 */
[----:B------:R-:W-:-:S07]  /*0230*/  UMOV UR4, 0x400 ;  /* 0x0000040000047882 */ /* 0x000fce0000000000 */
[----:B01----:R-:W0:Y:S01]  /*0240*/  LDC.64 R2, c[0x0][0x388] ;  /* 0x0000e200ff027b82 */ /* 0x003e220000000a00 */
[----:B--2---:R-:W-:Y:S01]  /*0250*/  ULEA UR4, UR5, UR4, 0x18 ;  /* 0x0000000405047291 */ /* 0x004fe2000f8ec0ff */
[----:B0-----:R-:W-:-:S08]  /*0260*/  IMAD.WIDE.U32 R2, R7, 0x4, R2 ;  /* 0x0000000407027825 */ /* 0x001fd000078e0002 */
[----:B------:R-:W0:Y:S04]  /*0270*/  LDS R5, [UR4] ;  /* 0x00000004ff057984 */ /* 0x000e280008000800 */
[----:B0-----:R-:W-:Y:S01]  /*0280*/  STG.E desc[UR8][R2.64], R5 ;  /* 0x0000000502007986 */ /* 0x001fe2000c101908 */
[----:B------:R-:W-:Y:S05]  /*0290*/  EXIT ;  /* 0x000000000000794d */ /* 0x000fea0003800000 */
.L_x_94:
        /* <DEDUP_REMOVED lines=14> */
.L_x_106:


//--------------------- .text._Z24multiply_rgbImage_byMaskPfPhS0_S_S_S_S_S_S_iii --------------------------
	.section	.text._Z24multiply_rgbImage_byMaskPfPhS0_S_S_S_S_S_S_iii,"ax",@progbits
	.align	128
        .global         _Z24multiply_rgbImage_byMaskPfPhS0_S_S_S_S_S_S_iii
        .type           _Z24multiply_rgbImage_byMaskPfPhS0_S_S_S_S_S_S_iii,@function
        .size           _Z24multiply_rgbImage_byMaskPfPhS0_S_S_S_S_S_S_iii,(.L_x_107 - _Z24multiply_rgbImage_byMaskPfPhS0_S_S_S_S_S_S_iii)
        .other          _Z24multiply_rgbImage_byMaskPfPhS0_S_S_S_S_S_S_iii,@"STO_CUDA_ENTRY STV_DEFAULT"
_Z24multiply_rgbImage_byMaskPfPhS0_S_S_S_S_S_S_iii:
.text._Z24multiply_rgbImage_byMaskPfPhS0_S_S_S_S_S_S_iii:
        /* <DEDUP_REMOVED lines=13> */
[----:B------:R-:W0:Y:S01]  /*00d0*/  LDCU.64 UR8, c[0x0][0x388] ;  /* 0x00007100ff0877ac */ /* 0x000e220008000a00 */
[----:B------:R-:W1:Y:S01]  /*00e0*/  LDC.64 R8, c[0x0][0x380] ;  /* 0x0000e000ff087b82 */ /* 0x000e620000000a00 */
[----:B------:R-:W-:Y:S01]  /*00f0*/  IMAD R0, R3, UR6, R0 ;  /* 0x0000000603007c24 */ /* 0x000fe2000f8e0200 */
[----:B------:R-:W2:Y:S04]  /*0100*/  LDCU UR7, c[0x0][0x3d0] ;  /* 0x00007a00ff0777ac */ /* 0x000ea80008000800 */
[----:B------:R-:W-:Y:S01]  /*0110*/  SHF.R.S32.HI R16, RZ, 0x1f, R0 ;  /* 0x0000001fff107819 */ /* 0x000fe20000011400 */
[----:B------:R-:W3:Y:S01]  /*0120*/  LDCU.64 UR4, c[0x0][0x358] ;  /* 0x00006b00ff0477ac */ /* 0x000ee20008000a00 */
[----:B------:R-:W4:Y:S08]  /*0130*/  LDC.64 R10, c[0x0][0x398] ;  /* 0x0000e600ff0a7b82 */ /* 0x000f300000000a00 */
[----:B------:R-:W5:Y:S01]  /*0140*/  LDC.64 R12, c[0x0][0x3a0] ;  /* 0x0000e800ff0c7b82 */ /* 0x000f620000000a00 */
[----:B0-----:R-:W-:-:S04]  /*0150*/  IADD3 R4, P0, PT, R0, UR8, RZ ;  /* 0x0000000800047c10 */ /* 0x001fc8000ff1e0ff */
[----:B------:R-:W-:Y:S01]  /*0160*/  IADD3.X R5, PT, PT, R16, UR9, RZ, P0, !PT ;  /* 0x0000000910057c10 */ /* 0x000fe200087fe4ff */
[C---:B--2---:R-:W-:Y:S01]  /*0170*/  IMAD R3, R0.reuse, UR7, RZ ;  /* 0x0000000700037c24 */ /* 0x044fe2000f8e02ff */
[----:B------:R-:W0:Y:S03]  /*0180*/  LDCU.64 UR8, c[0x0][0x390] ;  /* 0x00007200ff0877ac */ /* 0x000e260008000a00 */
[----:B-1----:R-:W-:Y:S01]  /*0190*/  IMAD.WIDE R8, R3, 0x4, R8 ;  /* 0x0000000403087825 */ /* 0x002fe200078e0208 */
[----:B---3--:R-:W2:Y:S04]  /*01a0*/  LDG.E.U8 R2, desc[UR4][R4.64] ;  /* 0x0000000404027981 */ /* 0x008ea8000c1e1100 */
[----:B------:R-:W3:Y:S01]  /*01b0*/  LDG.E R3, desc[UR4][R8.64] ;  /* 0x0000000408037981 */ /* 0x000ee2000c1e1900 */
[----:B----4-:R-:W-:-:S03]  /*01c0*/  IMAD.WIDE R10, R0, 0x4, R10 ;  /* 0x00000004000a7825 */ /* 0x010fc600078e020a */
[----:B------:R-:W4:Y:S01]  /*01d0*/  LDG.E R6, desc[UR4][R8.64+0x4] ;  /* 0x0000040408067981 */ /* 0x000f22000c1e1900 */
[----:B--2---:R-:W-:-:S05]  /*01e0*/  I2FP.F32.U32 R2, R2 ;  /* 0x0000000200027245 */ /* 0x004fca0000201000 */
[----:B---3--:R-:W-:Y:S02]  /*01f0*/  FMUL R7, R3, R2 ;  /* 0x0000000203077220 */ /* 0x008fe40000400000 */
[----:B------:R0:W2:Y:S04]  /*0200*/  LDG.E R2, desc[UR4][R8.64+0x8] ;  /* 0x0000080408027981 */ /* 0x0000a8000c1e1900 */
[----:B------:R-:W-:Y:S04]  /*0210*/  STG.E desc[UR4][R10.64], R7 ;  /* 0x000000070a007986 */ /* 0x000fe8000c101904 */
[----:B------:R-:W3:Y:S01]  /*0220*/  LDG.E.U8 R14, desc[UR4][R4.64] ;  /* 0x00000004040e7981 */ /* 0x000ee2000c1e1100 */
[----:B-----5:R-:W-:Y:S01]  /*0230*/  IMAD.WIDE R12, R0, 0x4, R12 ;  /* 0x00000004000c7825 */ /* 0x020fe200078e020c */
[----:B---3--:R-:W-:-:S05]  /*0240*/  I2FP.F32.U32 R15, R14 ;  /* 0x0000000e000f7245 */ /* 0x008fca0000201000 */
[----:B----4-:R-:W-:Y:S02]  /*0250*/  FMUL R17, R6, R15 ;  /* 0x0000000f06117220 */ /* 0x010fe40000400000 */
[----:B------:R-:W1:Y:S03]  /*0260*/  LDC.64 R14, c[0x0][0x3a8] ;  /* 0x0000ea00ff0e7b82 */ /* 0x000e660000000a00 */
[----:B------:R3:W-:Y:S04]  /*0270*/  STG.E desc[UR4][R12.64], R17 ;  /* 0x000000110c007986 */ /* 0x0007e8000c101904 */
[----:B------:R-:W4:Y:S01]  /*0280*/  LDG.E.U8 R18, desc[UR4][R4.64] ;  /* 0x0000000404127981 */ /* 0x000f22000c1e1100 */
[----:B0-----:R-:W-:-:S04]  /*0290*/  IADD3 R8, P0, PT, R0, UR8, RZ ;  /* 0x0000000800087c10 */ /* 0x001fc8000ff1e0ff */
[----:B------:R-:W-:Y:S01]  /*02a0*/  IADD3.X R9, PT, PT, R16, UR9, RZ, P0, !PT ;  /* 0x0000000910097c10 */ /* 0x000fe200087fe4ff */
[----:B---3--:R-:W0:Y:S01]  /*02b0*/  LDC.64 R12, c[0x0][0x3b0] ;  /* 0x0000ec00ff0c7b82 */ /* 0x008e220000000a00 */
[----:B-1----:R-:W-:Y:S01]  /*02c0*/  IMAD.WIDE R10, R0, 0x4, R14 ;  /* 0x00000004000a7825 */ /* 0x002fe200078e020e */
[----:B----4-:R-:W-:-:S05]  /*02d0*/  I2FP.F32.U32 R7, R18 ;  /* 0x0000001200077245 */ /* 0x010fca0000201000 */
[----:B--2---:R-:W-:-:S05]  /*02e0*/  FMUL R7, R2, R7 ;  /* 0x0000000702077220 */ /* 0x004fca0000400000 */
[----:B------:R1:W-:Y:S04]  /*02f0*/  STG.E desc[UR4][R10.64], R7 ;  /* 0x000000070a007986 */ /* 0x0003e8000c101904 */
[----:B------:R-:W2:Y:S01]  /*0300*/  LDG.E.U8 R14, desc[UR4][R8.64] ;  /* 0x00000004080e7981 */ /* 0x000ea2000c1e1100 */
[----:B0-----:R-:W-:Y:S02]  /*0310*/  IMAD.WIDE R4, R0, 0x4, R12 ;  /* 0x0000000400047825 */ /* 0x001fe400078e020c */
[----:B------:R-:W0:Y:S01]  /*0320*/  LDC.64 R12, c[0x0][0x3b8] ;  /* 0x0000ee00ff0c7b82 */ /* 0x000e220000000a00 */
[----:B--2---:R-:W-:-:S05]  /*0330*/  I2FP.F32.U32 R14, R14 ;  /* 0x0000000e000e7245 */ /* 0x004fca0000201000 */
[----:B------:R-:W-:-:S05]  /*0340*/  FMUL R3, R3, R14 ;  /* 0x0000000e03037220 */ /* 0x000fca0000400000 */
[----:B------:R-:W-:Y:S04]  /*0350*/  STG.E desc[UR4][R4.64], R3 ;  /* 0x0000000304007986 */ /* 0x000fe8000c101904 */
[----:B------:R-:W2:Y:S01]  /*0360*/  LDG.E.U8 R14, desc[UR4][R8.64] ;  /* 0x00000004080e7981 */ /* 0x000ea2000c1e1100 */
[----:B0-----:R-:W-:Y:S01]  /*0370*/  IMAD.WIDE R12, R0, 0x4, R12 ;  /* 0x00000004000c7825 */ /* 0x001fe200078e020c */
[----:B--2---:R-:W-:-:S05]  /*0380*/  I2FP.F32.U32 R15, R14 ;  /* 0x0000000e000f7245 */ /* 0x004fca0000201000 */
[----:B------:R-:W-:Y:S02]  /*0390*/  FMUL R15, R6, R15 ;  /* 0x0000000f060f7220 */ /* 0x000fe40000400000 */
[----:B-1----:R-:W0:Y:S03]  /*03a0*/  LDC.64 R6, c[0x0][0x3c0] ;  /* 0x0000f000ff067b82 */ /* 0x002e260000000a00 */
[----:B------:R-:W-:Y:S04]  /*03b0*/  STG.E desc[UR4][R12.64], R15 ;  /* 0x0000000f0c007986 */ /* 0x000fe8000c101904 */
[----:B------:R-:W2:Y:S01]  /*03c0*/  LDG.E.U8 R10, desc[UR4][R8.64] ;  /* 0x00000004080a7981 */ /* 0x000ea2000c1e1100 */
[----:B0-----:R-:W-:Y:S01]  /*03d0*/  IMAD.WIDE R6, R0, 0x4, R6 ;  /* 0x0000000400067825 */ /* 0x001fe200078e0206 */
[----:B--2---:R-:W-:-:S05]  /*03e0*/  I2FP.F32.U32 R11, R10 ;  /* 0x0000000a000b7245 */ /* 0x004fca0000201000 */
[----:B------:R-:W-:-:S05]  /*03f0*/  FMUL R11, R2, R11 ;  /* 0x0000000b020b7220 */ /* 0x000fca0000400000 */
[----:B------:R-:W-:Y:S01]  /*0400*/  STG.E desc[UR4][R6.64], R11 ;  /* 0x0000000b06007986 */ /* 0x000fe2000c101904 */
[----:B------:R-:W-:Y:S05]  /*0410*/  EXIT ;  /* 0x000000000000794d */ /* 0x000fea0003800000 */
.L_x_95:
        /* <DEDUP_REMOVED lines=14> */
.L_x_107:


//--------------------- .nv.shared._Z37calculate_final_image_optimised_constPfS_S_S_S_S_iii --------------------------
	.section	.nv.shared._Z37calculate_final_image_optimised_constPfS_S_S_S_S_iii,"aw",@nobits
	.sectionflags	@""
	.align	16
	.zero		1024


//--------------------- .nv.shared.reserved.0     --------------------------
	.section	.nv.shared.reserved.0,"aw",@nobits
	.weak		__nv_reservedSMEM_offset_0_alias
	.size		__nv_reservedSMEM_offset_0_alias, 0, 64
	.other		__nv_reservedSMEM_offset_0_alias,@"STO_CUDA_RESERVED_SHARED STV_DEFAULT"
__nv_reservedSMEM_offset_0_alias:
	.zero		0
	.zero		64


//--------------------- .nv.shared._Z28calculate_final_image_stridePfS_S_S_S_S_iii --------------------------
	.section	.nv.shared._Z28calculate_final_image_stridePfS_S_S_S_S_iii,"aw",@nobits
	.sectionflags	@""
	.align	16
	.zero		1024


//--------------------- .nv.shared._Z31calculate_final_image_optimisedPfS_S_S_S_S_iii --------------------------
	.section	.nv.shared._Z31calculate_final_image_optimisedPfS_S_S_S_S_iii,"aw",@nobits
	.sectionflags	@""
	.align	16
	.zero		1024


//--------------------- .nv.shared._Z21calculate_final_imagePfS_S_S_S_S_S_S_S_S_S_iii --------------------------
	.section	.nv.shared._Z21calculate_final_imagePfS_S_S_S_S_S_S_S_S_S_iii,"aw",@nobits
	.sectionflags	@""
	.align	16
	.zero		1024


//--------------------- .nv.shared._Z19sum_up_arrays_naivePfS_iii --------------------------
	.section	.nv.shared._Z19sum_up_arrays_naivePfS_iii,"aw",@nobits
	.sectionflags	@""
	.align	16
	.zero		1024


//--------------------- .nv.shared._Z27sum_up_arrays_by_reduction1PhPfi --------------------------
	.section	.nv.shared._Z27sum_up_arrays_by_reduction1PhPfi,"aw",@nobits
	.sectionflags	@""
	.align	16
	.zero		1024


//--------------------- .nv.shared._Z26sum_up_arrays_by_reductionPfS_i --------------------------
	.section	.nv.shared._Z26sum_up_arrays_by_reductionPfS_i,"aw",@nobits
	.sectionflags	@""
	.align	16
	.zero		1024


//--------------------- .nv.shared._Z24multiply_rgbImage_byMaskPfPhS0_S_S_S_S_S_S_iii --------------------------
	.section	.nv.shared._Z24multiply_rgbImage_byMaskPfPhS0_S_S_S_S_S_S_iii,"aw",@nobits
	.sectionflags	@""
	.align	16
	.zero		1024


//--------------------- .nv.constant0._Z37calculate_final_image_optimised_constPfS_S_S_S_S_iii --------------------------
	.section	.nv.constant0._Z37calculate_final_image_optimised_constPfS_S_S_S_S_iii,"a",@progbits
	.sectionflags	@""
	.align	4
.nv.constant0._Z37calculate_final_image_optimised_constPfS_S_S_S_S_iii:
	.zero		956


//--------------------- .nv.constant0._Z28calculate_final_image_stridePfS_S_S_S_S_iii --------------------------
	.section	.nv.constant0._Z28calculate_final_image_stridePfS_S_S_S_S_iii,"a",@progbits
	.sectionflags	@""
	.align	4
.nv.constant0._Z28calculate_final_image_stridePfS_S_S_S_S_iii:
	.zero		956


//--------------------- .nv.constant0._Z31calculate_final_image_optimisedPfS_S_S_S_S_iii --------------------------
	.section	.nv.constant0._Z31calculate_final_image_optimisedPfS_S_S_S_S_iii,"a",@progbits
	.sectionflags	@""
	.align	4
.nv.constant0._Z31calculate_final_image_optimisedPfS_S_S_S_S_iii:
	.zero		956


//--------------------- .nv.constant0._Z21calculate_final_imagePfS_S_S_S_S_S_S_S_S_S_iii --------------------------
	.section	.nv.constant0._Z21calculate_final_imagePfS_S_S_S_S_S_S_S_S_S_iii,"a",@progbits
	.sectionflags	@""
	.align	4
.nv.constant0._Z21calculate_final_imagePfS_S_S_S_S_S_S_S_S_S_iii:
	.zero		996


//--------------------- .nv.constant0._Z19sum_up_arrays_naivePfS_iii --------------------------
	.section	.nv.constant0._Z19sum_up_arrays_naivePfS_iii,"a",@progbits
	.sectionflags	@""
	.align	4
.nv.constant0._Z19sum_up_arrays_naivePfS_iii:
	.zero		924


//--------------------- .nv.constant0._Z27sum_up_arrays_by_reduction1PhPfi --------------------------
	.section	.nv.constant0._Z27sum_up_arrays_by_reduction1PhPfi,"a",@progbits
	.sectionflags	@""
	.align	4
.nv.constant0._Z27sum_up_arrays_by_reduction1PhPfi:
	.zero		916


//--------------------- .nv.constant0._Z26sum_up_arrays_by_reductionPfS_i --------------------------
	.section	.nv.constant0._Z26sum_up_arrays_by_reductionPfS_i,"a",@progbits
	.sectionflags	@""
	.align	4
.nv.constant0._Z26sum_up_arrays_by_reductionPfS_i:
	.zero		916


//--------------------- .nv.constant0._Z24multiply_rgbImage_byMaskPfPhS0_S_S_S_S_S_S_iii --------------------------
	.section	.nv.constant0._Z24multiply_rgbImage_byMaskPfPhS0_S_S_S_S_S_S_iii,"a",@progbits
	.sectionflags	@""
	.align	4
.nv.constant0._Z24multiply_rgbImage_byMaskPfPhS0_S_S_S_S_S_S_iii:
	.zero		980


//--------------------- SYMBOLS --------------------------

	.type		.nv.reservedSmem.offset0,@object
	.size		.nv.reservedSmem.offset0,0x4
	.type		.nv.reservedSmem.cap,@object
	.size		.nv.reservedSmem.cap,0x4
